//
// Generated by NVIDIA NVVM Compiler
//
// Compiler Build ID: CL-36424714
// Cuda compilation tools, release 13.0, V13.0.88
// Based on NVVM 20.0.0
//

.version 9.0
.target sm_100
.address_size 64

	// .globl	_Z14add_f32_kernelPKfS0_Pfi

.visible .entry _Z14add_f32_kernelPKfS0_Pfi(
	.param .u64 .ptr .align 1 _Z14add_f32_kernelPKfS0_Pfi_param_0,
	.param .u64 .ptr .align 1 _Z14add_f32_kernelPKfS0_Pfi_param_1,
	.param .u64 .ptr .align 1 _Z14add_f32_kernelPKfS0_Pfi_param_2,
	.param .u32 _Z14add_f32_kernelPKfS0_Pfi_param_3
)
{
	.reg .pred 	%p<2>;
	.reg .b32 	%r<6>;
	.reg .b32 	%f<4>;
	.reg .b64 	%rd<11>;

	ld.param.u64 	%rd1, [_Z14add_f32_kernelPKfS0_Pfi_param_0];
	ld.param.u64 	%rd2, [_Z14add_f32_kernelPKfS0_Pfi_param_1];
	ld.param.u64 	%rd3, [_Z14add_f32_kernelPKfS0_Pfi_param_2];
	ld.param.u32 	%r2, [_Z14add_f32_kernelPKfS0_Pfi_param_3];
	mov.u32 	%r3, %ctaid.x;
	mov.u32 	%r4, %ntid.x;
	mov.u32 	%r5, %tid.x;
	mad.lo.s32 	%r1, %r3, %r4, %r5;
	setp.ge.s32 	%p1, %r1, %r2;
	@%p1 bra 	$L__BB0_2;
	cvta.to.global.u64 	%rd4, %rd1;
	cvta.to.global.u64 	%rd5, %rd2;
	cvta.to.global.u64 	%rd6, %rd3;
	mul.wide.s32 	%rd7, %r1, 4;
	add.s64 	%rd8, %rd4, %rd7;
	ld.global.nc.f32 	%f1, [%rd8];
	add.s64 	%rd9, %rd5, %rd7;
	ld.global.nc.f32 	%f2, [%rd9];
	add.f32 	%f3, %f1, %f2;
	add.s64 	%rd10, %rd6, %rd7;
	st.global.f32 	[%rd10], %f3;
$L__BB0_2:
	ret;

}
	// .globl	_Z14mul_f32_kernelPKfS0_Pfi
.visible .entry _Z14mul_f32_kernelPKfS0_Pfi(
	.param .u64 .ptr .align 1 _Z14mul_f32_kernelPKfS0_Pfi_param_0,
	.param .u64 .ptr .align 1 _Z14mul_f32_kernelPKfS0_Pfi_param_1,
	.param .u64 .ptr .align 1 _Z14mul_f32_kernelPKfS0_Pfi_param_2,
	.param .u32 _Z14mul_f32_kernelPKfS0_Pfi_param_3
)
{
	.reg .pred 	%p<2>;
	.reg .b32 	%r<6>;
	.reg .b32 	%f<4>;
	.reg .b64 	%rd<11>;

	ld.param.u64 	%rd1, [_Z14mul_f32_kernelPKfS0_Pfi_param_0];
	ld.param.u64 	%rd2, [_Z14mul_f32_kernelPKfS0_Pfi_param_1];
	ld.param.u64 	%rd3, [_Z14mul_f32_kernelPKfS0_Pfi_param_2];
	ld.param.u32 	%r2, [_Z14mul_f32_kernelPKfS0_Pfi_param_3];
	mov.u32 	%r3, %ctaid.x;
	mov.u32 	%r4, %ntid.x;
	mov.u32 	%r5, %tid.x;
	mad.lo.s32 	%r1, %r3, %r4, %r5;
	setp.ge.s32 	%p1, %r1, %r2;
	@%p1 bra 	$L__BB1_2;
	cvta.to.global.u64 	%rd4, %rd1;
	cvta.to.global.u64 	%rd5, %rd2;
	cvta.to.global.u64 	%rd6, %rd3;
	mul.wide.s32 	%rd7, %r1, 4;
	add.s64 	%rd8, %rd4, %rd7;
	ld.global.nc.f32 	%f1, [%rd8];
	add.s64 	%rd9, %rd5, %rd7;
	ld.global.nc.f32 	%f2, [%rd9];
	mul.f32 	%f3, %f1, %f2;
	add.s64 	%rd10, %rd6, %rd7;
	st.global.f32 	[%rd10], %f3;
$L__BB1_2:
	ret;

}
	// .globl	_Z16scale_f32_kernelPKffPfi
.visible .entry _Z16scale_f32_kernelPKffPfi(
	.param .u64 .ptr .align 1 _Z16scale_f32_kernelPKffPfi_param_0,
	.param .f32 _Z16scale_f32_kernelPKffPfi_param_1,
	.param .u64 .ptr .align 1 _Z16scale_f32_kernelPKffPfi_param_2,
	.param .u32 _Z16scale_f32_kernelPKffPfi_param_3
)
{
	.reg .pred 	%p<2>;
	.reg .b32 	%r<6>;
	.reg .b32 	%f<4>;
	.reg .b64 	%rd<8>;

	ld.param.u64 	%rd1, [_Z16scale_f32_kernelPKffPfi_param_0];
	ld.param.f32 	%f1, [_Z16scale_f32_kernelPKffPfi_param_1];
	ld.param.u64 	%rd2, [_Z16scale_f32_kernelPKffPfi_param_2];
	ld.param.u32 	%r2, [_Z16scale_f32_kernelPKffPfi_param_3];
	mov.u32 	%r3, %ctaid.x;
	mov.u32 	%r4, %ntid.x;
	mov.u32 	%r5, %tid.x;
	mad.lo.s32 	%r1, %r3, %r4, %r5;
	setp.ge.s32 	%p1, %r1, %r2;
	@%p1 bra 	$L__BB2_2;
	cvta.to.global.u64 	%rd3, %rd1;
	cvta.to.global.u64 	%rd4, %rd2;
	mul.wide.s32 	%rd5, %r1, 4;
	add.s64 	%rd6, %rd3, %rd5;
	ld.global.nc.f32 	%f2, [%rd6];
	mul.f32 	%f3, %f1, %f2;
	add.s64 	%rd7, %rd4, %rd5;
	st.global.f32 	[%rd7], %f3;
$L__BB2_2:
	ret;

}
	// .globl	_Z20add_scale_f32_kernelPKfS0_fPfi
.visible .entry _Z20add_scale_f32_kernelPKfS0_fPfi(
	.param .u64 .ptr .align 1 _Z20add_scale_f32_kernelPKfS0_fPfi_param_0,
	.param .u64 .ptr .align 1 _Z20add_scale_f32_kernelPKfS0_fPfi_param_1,
	.param .f32 _Z20add_scale_f32_kernelPKfS0_fPfi_param_2,
	.param .u64 .ptr .align 1 _Z20add_scale_f32_kernelPKfS0_fPfi_param_3,
	.param .u32 _Z20add_scale_f32_kernelPKfS0_fPfi_param_4
)
{
	.reg .pred 	%p<2>;
	.reg .b32 	%r<6>;
	.reg .b32 	%f<5>;
	.reg .b64 	%rd<11>;

	ld.param.u64 	%rd1, [_Z20add_scale_f32_kernelPKfS0_fPfi_param_0];
	ld.param.u64 	%rd2, [_Z20add_scale_f32_kernelPKfS0_fPfi_param_1];
	ld.param.f32 	%f1, [_Z20add_scale_f32_kernelPKfS0_fPfi_param_2];
	ld.param.u64 	%rd3, [_Z20add_scale_f32_kernelPKfS0_fPfi_param_3];
	ld.param.u32 	%r2, [_Z20add_scale_f32_kernelPKfS0_fPfi_param_4];
	mov.u32 	%r3, %ctaid.x;
	mov.u32 	%r4, %ntid.x;
	mov.u32 	%r5, %tid.x;
	mad.lo.s32 	%r1, %r3, %r4, %r5;
	setp.ge.s32 	%p1, %r1, %r2;
	@%p1 bra 	$L__BB3_2;
	cvta.to.global.u64 	%rd4, %rd1;
	cvta.to.global.u64 	%rd5, %rd2;
	cvta.to.global.u64 	%rd6, %rd3;
	mul.wide.s32 	%rd7, %r1, 4;
	add.s64 	%rd8, %rd4, %rd7;
	ld.global.nc.f32 	%f2, [%rd8];
	add.s64 	%rd9, %rd5, %rd7;
	ld.global.nc.f32 	%f3, [%rd9];
	fma.rn.f32 	%f4, %f1, %f3, %f2;
	add.s64 	%rd10, %rd6, %rd7;
	st.global.f32 	[%rd10], %f4;
$L__BB3_2:
	ret;

}
	// .globl	_Z19add_f32_vec4_kernelPK6float4S1_PS_i
.visible .entry _Z19add_f32_vec4_kernelPK6float4S1_PS_i(
	.param .u64 .ptr .align 1 _Z19add_f32_vec4_kernelPK6float4S1_PS_i_param_0,
	.param .u64 .ptr .align 1 _Z19add_f32_vec4_kernelPK6float4S1_PS_i_param_1,
	.param .u64 .ptr .align 1 _Z19add_f32_vec4_kernelPK6float4S1_PS_i_param_2,
	.param .u32 _Z19add_f32_vec4_kernelPK6float4S1_PS_i_param_3
)
{
	.reg .pred 	%p<2>;
	.reg .b32 	%r<10>;
	.reg .b32 	%f<13>;
	.reg .b64 	%rd<11>;

	ld.param.u64 	%rd1, [_Z19add_f32_vec4_kernelPK6float4S1_PS_i_param_0];
	ld.param.u64 	%rd2, [_Z19add_f32_vec4_kernelPK6float4S1_PS_i_param_1];
	ld.param.u64 	%rd3, [_Z19add_f32_vec4_kernelPK6float4S1_PS_i_param_2];
	ld.param.u32 	%r2, [_Z19add_f32_vec4_kernelPK6float4S1_PS_i_param_3];
	mov.u32 	%r3, %ctaid.x;
	mov.u32 	%r4, %ntid.x;
	mov.u32 	%r5, %tid.x;
	mad.lo.s32 	%r1, %r3, %r4, %r5;
	shr.s32 	%r6, %r2, 31;
	shr.u32 	%r7, %r6, 30;
	add.s32 	%r8, %r2, %r7;
	shr.s32 	%r9, %r8, 2;
	setp.ge.s32 	%p1, %r1, %r9;
	@%p1 bra 	$L__BB4_2;
	cvta.to.global.u64 	%rd4, %rd1;
	cvta.to.global.u64 	%rd5, %rd2;
	cvta.to.global.u64 	%rd6, %rd3;
	mul.wide.s32 	%rd7, %r1, 16;
	add.s64 	%rd8, %rd4, %rd7;
	ld.global.nc.v4.f32 	{%f1, %f2, %f3, %f4}, [%rd8];
	add.s64 	%rd9, %rd5, %rd7;
	ld.global.nc.v4.f32 	{%f5, %f6, %f7, %f8}, [%rd9];
	add.f32 	%f9, %f1, %f5;
	add.f32 	%f10, %f2, %f6;
	add.f32 	%f11, %f3, %f7;
	add.f32 	%f12, %f4, %f8;
	add.s64 	%rd10, %rd6, %rd7;
	st.global.v4.f32 	[%rd10], {%f9, %f10, %f11, %f12};
$L__BB4_2:
	ret;

}
	// .globl	_Z19mul_f32_vec4_kernelPK6float4S1_PS_i
.visible .entry _Z19mul_f32_vec4_kernelPK6float4S1_PS_i(
	.param .u64 .ptr .align 1 _Z19mul_f32_vec4_kernelPK6float4S1_PS_i_param_0,
	.param .u64 .ptr .align 1 _Z19mul_f32_vec4_kernelPK6float4S1_PS_i_param_1,
	.param .u64 .ptr .align 1 _Z19mul_f32_vec4_kernelPK6float4S1_PS_i_param_2,
	.param .u32 _Z19mul_f32_vec4_kernelPK6float4S1_PS_i_param_3
)
{
	.reg .pred 	%p<2>;
	.reg .b32 	%r<10>;
	.reg .b32 	%f<13>;
	.reg .b64 	%rd<11>;

	ld.param.u64 	%rd1, [_Z19mul_f32_vec4_kernelPK6float4S1_PS_i_param_0];
	ld.param.u64 	%rd2, [_Z19mul_f32_vec4_kernelPK6float4S1_PS_i_param_1];
	ld.param.u64 	%rd3, [_Z19mul_f32_vec4_kernelPK6float4S1_PS_i_param_2];
	ld.param.u32 	%r2, [_Z19mul_f32_vec4_kernelPK6float4S1_PS_i_param_3];
	mov.u32 	%r3, %ctaid.x;
	mov.u32 	%r4, %ntid.x;
	mov.u32 	%r5, %tid.x;
	mad.lo.s32 	%r1, %r3, %r4, %r5;
	shr.s32 	%r6, %r2, 31;
	shr.u32 	%r7, %r6, 30;
	add.s32 	%r8, %r2, %r7;
	shr.s32 	%r9, %r8, 2;
	setp.ge.s32 	%p1, %r1, %r9;
	@%p1 bra 	$L__BB5_2;
	cvta.to.global.u64 	%rd4, %rd1;
	cvta.to.global.u64 	%rd5, %rd2;
	cvta.to.global.u64 	%rd6, %rd3;
	mul.wide.s32 	%rd7, %r1, 16;
	add.s64 	%rd8, %rd4, %rd7;
	ld.global.nc.v4.f32 	{%f1, %f2, %f3, %f4}, [%rd8];
	add.s64 	%rd9, %rd5, %rd7;
	ld.global.nc.v4.f32 	{%f5, %f6, %f7, %f8}, [%rd9];
	mul.f32 	%f9, %f1, %f5;
	mul.f32 	%f10, %f2, %f6;
	mul.f32 	%f11, %f3, %f7;
	mul.f32 	%f12, %f4, %f8;
	add.s64 	%rd10, %rd6, %rd7;
	st.global.v4.f32 	[%rd10], {%f9, %f10, %f11, %f12};
$L__BB5_2:
	ret;

}
	// .globl	_Z21scale_f32_vec4_kernelPK6float4fPS_i
.visible .entry _Z21scale_f32_vec4_kernelPK6float4fPS_i(
	.param .u64 .ptr .align 1 _Z21scale_f32_vec4_kernelPK6float4fPS_i_param_0,
	.param .f32 _Z21scale_f32_vec4_kernelPK6float4fPS_i_param_1,
	.param .u64 .ptr .align 1 _Z21scale_f32_vec4_kernelPK6float4fPS_i_param_2,
	.param .u32 _Z21scale_f32_vec4_kernelPK6float4fPS_i_param_3
)
{
	.reg .pred 	%p<2>;
	.reg .b32 	%r<10>;
	.reg .b32 	%f<10>;
	.reg .b64 	%rd<8>;

	ld.param.u64 	%rd1, [_Z21scale_f32_vec4_kernelPK6float4fPS_i_param_0];
	ld.param.f32 	%f1, [_Z21scale_f32_vec4_kernelPK6float4fPS_i_param_1];
	ld.param.u64 	%rd2, [_Z21scale_f32_vec4_kernelPK6float4fPS_i_param_2];
	ld.param.u32 	%r2, [_Z21scale_f32_vec4_kernelPK6float4fPS_i_param_3];
	mov.u32 	%r3, %ctaid.x;
	mov.u32 	%r4, %ntid.x;
	mov.u32 	%r5, %tid.x;
	mad.lo.s32 	%r1, %r3, %r4, %r5;
	shr.s32 	%r6, %r2, 31;
	shr.u32 	%r7, %r6, 30;
	add.s32 	%r8, %r2, %r7;
	shr.s32 	%r9, %r8, 2;
	setp.ge.s32 	%p1, %r1, %r9;
	@%p1 bra 	$L__BB6_2;
	cvta.to.global.u64 	%rd3, %rd1;
	cvta.to.global.u64 	%rd4, %rd2;
	mul.wide.s32 	%rd5, %r1, 16;
	add.s64 	%rd6, %rd3, %rd5;
	ld.global.nc.v4.f32 	{%f2, %f3, %f4, %f5}, [%rd6];
	mul.f32 	%f6, %f1, %f2;
	mul.f32 	%f7, %f1, %f3;
	mul.f32 	%f8, %f1, %f4;
	mul.f32 	%f9, %f1, %f5;
	add.s64 	%rd7, %rd4, %rd5;
	st.global.v4.f32 	[%rd7], {%f6, %f7, %f8, %f9};
$L__BB6_2:
	ret;

}
	// .globl	_Z22add_inplace_f32_kernelPfPKfi
.visible .entry _Z22add_inplace_f32_kernelPfPKfi(
	.param .u64 .ptr .align 1 _Z22add_inplace_f32_kernelPfPKfi_param_0,
	.param .u64 .ptr .align 1 _Z22add_inplace_f32_kernelPfPKfi_param_1,
	.param .u32 _Z22add_inplace_f32_kernelPfPKfi_param_2
)
{
	.reg .pred 	%p<2>;
	.reg .b32 	%r<6>;
	.reg .b32 	%f<4>;
	.reg .b64 	%rd<8>;

	ld.param.u64 	%rd1, [_Z22add_inplace_f32_kernelPfPKfi_param_0];
	ld.param.u64 	%rd2, [_Z22add_inplace_f32_kernelPfPKfi_param_1];
	ld.param.u32 	%r2, [_Z22add_inplace_f32_kernelPfPKfi_param_2];
	mov.u32 	%r3, %ctaid.x;
	mov.u32 	%r4, %ntid.x;
	mov.u32 	%r5, %tid.x;
	mad.lo.s32 	%r1, %r3, %r4, %r5;
	setp.ge.s32 	%p1, %r1, %r2;
	@%p1 bra 	$L__BB7_2;
	cvta.to.global.u64 	%rd3, %rd2;
	cvta.to.global.u64 	%rd4, %rd1;
	mul.wide.s32 	%rd5, %r1, 4;
	add.s64 	%rd6, %rd3, %rd5;
	ld.global.nc.f32 	%f1, [%rd6];
	add.s64 	%rd7, %rd4, %rd5;
	ld.global.f32 	%f2, [%rd7];
	add.f32 	%f3, %f1, %f2;
	st.global.f32 	[%rd7], %f3;
$L__BB7_2:
	ret;

}
	// .globl	_Z22mul_inplace_f32_kernelPfPKfi
.visible .entry _Z22mul_inplace_f32_kernelPfPKfi(
	.param .u64 .ptr .align 1 _Z22mul_inplace_f32_kernelPfPKfi_param_0,
	.param .u64 .ptr .align 1 _Z22mul_inplace_f32_kernelPfPKfi_param_1,
	.param .u32 _Z22mul_inplace_f32_kernelPfPKfi_param_2
)
{
	.reg .pred 	%p<2>;
	.reg .b32 	%r<6>;
	.reg .b32 	%f<4>;
	.reg .b64 	%rd<8>;

	ld.param.u64 	%rd1, [_Z22mul_inplace_f32_kernelPfPKfi_param_0];
	ld.param.u64 	%rd2, [_Z22mul_inplace_f32_kernelPfPKfi_param_1];
	ld.param.u32 	%r2, [_Z22mul_inplace_f32_kernelPfPKfi_param_2];
	mov.u32 	%r3, %ctaid.x;
	mov.u32 	%r4, %ntid.x;
	mov.u32 	%r5, %tid.x;
	mad.lo.s32 	%r1, %r3, %r4, %r5;
	setp.ge.s32 	%p1, %r1, %r2;
	@%p1 bra 	$L__BB8_2;
	cvta.to.global.u64 	%rd3, %rd2;
	cvta.to.global.u64 	%rd4, %rd1;
	mul.wide.s32 	%rd5, %r1, 4;
	add.s64 	%rd6, %rd3, %rd5;
	ld.global.nc.f32 	%f1, [%rd6];
	add.s64 	%rd7, %rd4, %rd5;
	ld.global.f32 	%f2, [%rd7];
	mul.f32 	%f3, %f1, %f2;
	st.global.f32 	[%rd7], %f3;
$L__BB8_2:
	ret;

}
	// .globl	_Z24scale_inplace_f32_kernelPffi
.visible .entry _Z24scale_inplace_f32_kernelPffi(
	.param .u64 .ptr .align 1 _Z24scale_inplace_f32_kernelPffi_param_0,
	.param .f32 _Z24scale_inplace_f32_kernelPffi_param_1,
	.param .u32 _Z24scale_inplace_f32_kernelPffi_param_2
)
{
	.reg .pred 	%p<2>;
	.reg .b32 	%r<6>;
	.reg .b32 	%f<4>;
	.reg .b64 	%rd<5>;

	ld.param.u64 	%rd1, [_Z24scale_inplace_f32_kernelPffi_param_0];
	ld.param.f32 	%f1, [_Z24scale_inplace_f32_kernelPffi_param_1];
	ld.param.u32 	%r2, [_Z24scale_inplace_f32_kernelPffi_param_2];
	mov.u32 	%r3, %ctaid.x;
	mov.u32 	%r4, %ntid.x;
	mov.u32 	%r5, %tid.x;
	mad.lo.s32 	%r1, %r3, %r4, %r5;
	setp.ge.s32 	%p1, %r1, %r2;
	@%p1 bra 	$L__BB9_2;
	cvta.to.global.u64 	%rd2, %rd1;
	mul.wide.s32 	%rd3, %r1, 4;
	add.s64 	%rd4, %rd2, %rd3;
	ld.global.f32 	%f2, [%rd4];
	mul.f32 	%f3, %f1, %f2;
	st.global.f32 	[%rd4], %f3;
$L__BB9_2:
	ret;

}
	// .globl	_Z14add_f16_kernelPK6__halfS1_PS_i
.visible .entry _Z14add_f16_kernelPK6__halfS1_PS_i(
	.param .u64 .ptr .align 1 _Z14add_f16_kernelPK6__halfS1_PS_i_param_0,
	.param .u64 .ptr .align 1 _Z14add_f16_kernelPK6__halfS1_PS_i_param_1,
	.param .u64 .ptr .align 1 _Z14add_f16_kernelPK6__halfS1_PS_i_param_2,
	.param .u32 _Z14add_f16_kernelPK6__halfS1_PS_i_param_3
)
{
	.reg .pred 	%p<2>;
	.reg .b16 	%rs<4>;
	.reg .b32 	%r<6>;
	.reg .b64 	%rd<11>;

	ld.param.u64 	%rd1, [_Z14add_f16_kernelPK6__halfS1_PS_i_param_0];
	ld.param.u64 	%rd2, [_Z14add_f16_kernelPK6__halfS1_PS_i_param_1];
	ld.param.u64 	%rd3, [_Z14add_f16_kernelPK6__halfS1_PS_i_param_2];
	ld.param.u32 	%r2, [_Z14add_f16_kernelPK6__halfS1_PS_i_param_3];
	mov.u32 	%r3, %ctaid.x;
	mov.u32 	%r4, %ntid.x;
	mov.u32 	%r5, %tid.x;
	mad.lo.s32 	%r1, %r3, %r4, %r5;
	setp.ge.s32 	%p1, %r1, %r2;
	@%p1 bra 	$L__BB10_2;
	cvta.to.global.u64 	%rd4, %rd1;
	cvta.to.global.u64 	%rd5, %rd2;
	cvta.to.global.u64 	%rd6, %rd3;
	mul.wide.s32 	%rd7, %r1, 2;
	add.s64 	%rd8, %rd4, %rd7;
	ld.global.nc.u16 	%rs2, [%rd8];
	add.s64 	%rd9, %rd5, %rd7;
	ld.global.nc.u16 	%rs3, [%rd9];
	// begin inline asm
	{add.f16 %rs1,%rs2,%rs3;
}
	// end inline asm
	add.s64 	%rd10, %rd6, %rd7;
	st.global.u16 	[%rd10], %rs1;
$L__BB10_2:
	ret;

}
	// .globl	_Z14mul_f16_kernelPK6__halfS1_PS_i
.visible .entry _Z14mul_f16_kernelPK6__halfS1_PS_i(
	.param .u64 .ptr .align 1 _Z14mul_f16_kernelPK6__halfS1_PS_i_param_0,
	.param .u64 .ptr .align 1 _Z14mul_f16_kernelPK6__halfS1_PS_i_param_1,
	.param .u64 .ptr .align 1 _Z14mul_f16_kernelPK6__halfS1_PS_i_param_2,
	.param .u32 _Z14mul_f16_kernelPK6__halfS1_PS_i_param_3
)
{
	.reg .pred 	%p<2>;
	.reg .b16 	%rs<4>;
	.reg .b32 	%r<6>;
	.reg .b64 	%rd<11>;

	ld.param.u64 	%rd1, [_Z14mul_f16_kernelPK6__halfS1_PS_i_param_0];
	ld.param.u64 	%rd2, [_Z14mul_f16_kernelPK6__halfS1_PS_i_param_1];
	ld.param.u64 	%rd3, [_Z14mul_f16_kernelPK6__halfS1_PS_i_param_2];
	ld.param.u32 	%r2, [_Z14mul_f16_kernelPK6__halfS1_PS_i_param_3];
	mov.u32 	%r3, %ctaid.x;
	mov.u32 	%r4, %ntid.x;
	mov.u32 	%r5, %tid.x;
	mad.lo.s32 	%r1, %r3, %r4, %r5;
	setp.ge.s32 	%p1, %r1, %r2;
	@%p1 bra 	$L__BB11_2;
	cvta.to.global.u64 	%rd4, %rd1;
	cvta.to.global.u64 	%rd5, %rd2;
	cvta.to.global.u64 	%rd6, %rd3;
	mul.wide.s32 	%rd7, %r1, 2;
	add.s64 	%rd8, %rd4, %rd7;
	ld.global.nc.u16 	%rs2, [%rd8];
	add.s64 	%rd9, %rd5, %rd7;
	ld.global.nc.u16 	%rs3, [%rd9];
	// begin inline asm
	{mul.f16 %rs1,%rs2,%rs3;
}
	// end inline asm
	add.s64 	%rd10, %rd6, %rd7;
	st.global.u16 	[%rd10], %rs1;
$L__BB11_2:
	ret;

}


// ===== COMPILED SASS (sm_100) =====

	.target	sm_100

	.elftype	@"ET_EXEC"


//--------------------- .note.nv.tkinfo           --------------------------
	.section	.note.nv.tkinfo,"",@"SHT_NOTE"
	.sectionflags	@"SHF_NOTE_NV_TKINFO"
	.tkinfo
        /*0018*/ 	.word	0x00000002
        /*0030*/ 	.string	""
        /*0030*/ 	.string	"ptxas"
        /*0030*/ 	.string	"Cuda compilation tools, release 13.0, V13.0.88"
        /*0030*/ 	.string	"Build cuda_13.0.r13.0/compiler.36424714_0"
        /*0030*/ 	.string	"-arch sm_100 -m 64 "



//--------------------- .note.nv.cuinfo           --------------------------
	.section	.note.nv.cuinfo,"",@"SHT_NOTE"
	.sectionflags	@"SHF_NOTE_NV_CUINFO"
        /*0018*/ 	.short	0x0002
        /*001a*/ 	.short	0x0064
        /*001c*/ 	.short	0x0082
	.zero		2


//--------------------- .nv.info                  --------------------------
	.section	.nv.info,"",@"SHT_CUDA_INFO"
	.align	4


	//----- nvinfo : EIATTR_REGCOUNT
	.align		4
        /*0000*/ 	.byte	0x04, 0x2f
        /*0002*/ 	.short	(.L_1 - .L_0)
	.align		4
.L_0:
        /*0004*/ 	.word	index@(_Z14add_f32_kernelPKfS0_Pfi)
        /*0008*/ 	.word	0x0000000c


	//----- nvinfo : EIATTR_FRAME_SIZE
	.align		4
.L_1:
        /*000c*/ 	.byte	0x04, 0x11
        /*000e*/ 	.short	(.L_3 - .L_2)
	.align		4
.L_2:
        /*0010*/ 	.word	index@(_Z14add_f32_kernelPKfS0_Pfi)
        /*0014*/ 	.word	0x00000000


	//----- nvinfo : EIATTR_REGCOUNT
	.align		4
.L_3:
        /*0018*/ 	.byte	0x04, 0x2f
        /*001a*/ 	.short	(.L_5 - .L_4)
	.align		4
.L_4:
        /*001c*/ 	.word	index@(_Z14mul_f32_kernelPKfS0_Pfi)
        /*0020*/ 	.word	0x0000000c


	//----- nvinfo : EIATTR_FRAME_SIZE
	.align		4
.L_5:
        /*0024*/ 	.byte	0x04, 0x11
        /*0026*/ 	.short	(.L_7 - .L_6)
	.align		4
.L_6:
        /*0028*/ 	.word	index@(_Z14mul_f32_kernelPKfS0_Pfi)
        /*002c*/ 	.word	0x00000000


	//----- nvinfo : EIATTR_REGCOUNT
	.align		4
.L_7:
        /*0030*/ 	.byte	0x04, 0x2f
        /*0032*/ 	.short	(.L_9 - .L_8)
	.align		4
.L_8:
        /*0034*/ 	.word	index@(_Z16scale_f32_kernelPKffPfi)
        /*0038*/ 	.word	0x0000000a


	//----- nvinfo : EIATTR_FRAME_SIZE
	.align		4
.L_9:
        /*003c*/ 	.byte	0x04, 0x11
        /*003e*/ 	.short	(.L_11 - .L_10)
	.align		4
.L_10:
        /*0040*/ 	.word	index@(_Z16scale_f32_kernelPKffPfi)
        /*0044*/ 	.word	0x00000000


	//----- nvinfo : EIATTR_REGCOUNT
	.align		4
.L_11:
        /*0048*/ 	.byte	0x04, 0x2f
        /*004a*/ 	.short	(.L_13 - .L_12)
	.align		4
.L_12:
        /*004c*/ 	.word	index@(_Z20add_scale_f32_kernelPKfS0_fPfi)
        /*0050*/ 	.word	0x0000000c


	//----- nvinfo : EIATTR_FRAME_SIZE
	.align		4
.L_13:
        /*0054*/ 	.byte	0x04, 0x11
        /*0056*/ 	.short	(.L_15 - .L_14)
	.align		4
.L_14:
        /*0058*/ 	.word	index@(_Z20add_scale_f32_kernelPKfS0_fPfi)
        /*005c*/ 	.word	0x00000000


	//----- nvinfo : EIATTR_REGCOUNT
	.align		4
.L_15:
        /*0060*/ 	.byte	0x04, 0x2f
        /*0062*/ 	.short	(.L_17 - .L_16)
	.align		4
.L_16:
        /*0064*/ 	.word	index@(_Z19add_f32_vec4_kernelPK6float4S1_PS_i)
        /*0068*/ 	.word	0x00000016


	//----- nvinfo : EIATTR_FRAME_SIZE
	.align		4
.L_17:
        /*006c*/ 	.byte	0x04, 0x11
        /*006e*/ 	.short	(.L_19 - .L_18)
	.align		4
.L_18:
        /*0070*/ 	.word	index@(_Z19add_f32_vec4_kernelPK6float4S1_PS_i)
        /*0074*/ 	.word	0x00000000


	//----- nvinfo : EIATTR_REGCOUNT
	.align		4
.L_19:
        /*0078*/ 	.byte	0x04, 0x2f
        /*007a*/ 	.short	(.L_21 - .L_20)
	.align		4
.L_20:
        /*007c*/ 	.word	index@(_Z19mul_f32_vec4_kernelPK6float4S1_PS_i)
        /*0080*/ 	.word	0x00000016


	//----- nvinfo : EIATTR_FRAME_SIZE
	.align		4
.L_21:
        /*0084*/ 	.byte	0x04, 0x11
        /*0086*/ 	.short	(.L_23 - .L_22)
	.align		4
.L_22:
        /*0088*/ 	.word	index@(_Z19mul_f32_vec4_kernelPK6float4S1_PS_i)
        /*008c*/ 	.word	0x00000000


	//----- nvinfo : EIATTR_REGCOUNT
	.align		4
.L_23:
        /*0090*/ 	.byte	0x04, 0x2f
        /*0092*/ 	.short	(.L_25 - .L_24)
	.align		4
.L_24:
        /*0094*/ 	.word	index@(_Z21scale_f32_vec4_kernelPK6float4fPS_i)
        /*0098*/ 	.word	0x0000000e


	//----- nvinfo : EIATTR_FRAME_SIZE
	.align		4
.L_25:
        /*009c*/ 	.byte	0x04, 0x11
        /*009e*/ 	.short	(.L_27 - .L_26)
	.align		4
.L_26:
        /*00a0*/ 	.word	index@(_Z21scale_f32_vec4_kernelPK6float4fPS_i)
        /*00a4*/ 	.word	0x00000000


	//----- nvinfo : EIATTR_REGCOUNT
	.align		4
.L_27:
        /*00a8*/ 	.byte	0x04, 0x2f
        /*00aa*/ 	.short	(.L_29 - .L_28)
	.align		4
.L_28:
        /*00ac*/ 	.word	index@(_Z22add_inplace_f32_kernelPfPKfi)
        /*00b0*/ 	.word	0x0000000a


	//----- nvinfo : EIATTR_FRAME_SIZE
	.align		4
.L_29:
        /*00b4*/ 	.byte	0x04, 0x11
        /*00b6*/ 	.short	(.L_31 - .L_30)
	.align		4
.L_30:
        /*00b8*/ 	.word	index@(_Z22add_inplace_f32_kernelPfPKfi)
        /*00bc*/ 	.word	0x00000000


	//----- nvinfo : EIATTR_REGCOUNT
	.align		4
.L_31:
        /*00c0*/ 	.byte	0x04, 0x2f
        /*00c2*/ 	.short	(.L_33 - .L_32)
	.align		4
.L_32:
        /*00c4*/ 	.word	index@(_Z22mul_inplace_f32_kernelPfPKfi)
        /*00c8*/ 	.word	0x0000000a


	//----- nvinfo : EIATTR_FRAME_SIZE
	.align		4
.L_33:
        /*00cc*/ 	.byte	0x04, 0x11
        /*00ce*/ 	.short	(.L_35 - .L_34)
	.align		4
.L_34:
        /*00d0*/ 	.word	index@(_Z22mul_inplace_f32_kernelPfPKfi)
        /*00d4*/ 	.word	0x00000000


	//----- nvinfo : EIATTR_REGCOUNT
	.align		4
.L_35:
        /*00d8*/ 	.byte	0x04, 0x2f
        /*00da*/ 	.short	(.L_37 - .L_36)
	.align		4
.L_36:
        /*00dc*/ 	.word	index@(_Z24scale_inplace_f32_kernelPffi)
        /*00e0*/ 	.word	0x00000008


	//----- nvinfo : EIATTR_FRAME_SIZE
	.align		4
.L_37:
        /*00e4*/ 	.byte	0x04, 0x11
        /*00e6*/ 	.short	(.L_39 - .L_38)
	.align		4
.L_38:
        /*00e8*/ 	.word	index@(_Z24scale_inplace_f32_kernelPffi)
        /*00ec*/ 	.word	0x00000000


	//----- nvinfo : EIATTR_REGCOUNT
	.align		4
.L_39:
        /*00f0*/ 	.byte	0x04, 0x2f
        /*00f2*/ 	.short	(.L_41 - .L_40)
	.align		4
.L_40:
        /*00f4*/ 	.word	index@(_Z14add_f16_kernelPK6__halfS1_PS_i)
        /*00f8*/ 	.word	0x0000000c


	//----- nvinfo : EIATTR_FRAME_SIZE
	.align		4
.L_41:
        /*00fc*/ 	.byte	0x04, 0x11
        /*00fe*/ 	.short	(.L_43 - .L_42)
	.align		4
.L_42:
        /*0100*/ 	.word	index@(_Z14add_f16_kernelPK6__halfS1_PS_i)
        /*0104*/ 	.word	0x00000000


	//----- nvinfo : EIATTR_REGCOUNT
	.align		4
.L_43:
        /*0108*/ 	.byte	0x04, 0x2f
        /*010a*/ 	.short	(.L_45 - .L_44)
	.align		4
.L_44:
        /*010c*/ 	.word	index@(_Z14mul_f16_kernelPK6__halfS1_PS_i)
        /*0110*/ 	.word	0x0000000c


	//----- nvinfo : EIATTR_FRAME_SIZE
	.align		4
.L_45:
        /*0114*/ 	.byte	0x04, 0x11
        /*0116*/ 	.short	(.L_47 - .L_46)
	.align		4
.L_46:
        /*0118*/ 	.word	index@(_Z14mul_f16_kernelPK6__halfS1_PS_i)
        /*011c*/ 	.word	0x00000000


	//----- nvinfo : EIATTR_MIN_STACK_SIZE
	.align		4
.L_47:
        /*0120*/ 	.byte	0x04, 0x12
        /*0122*/ 	.short	(.L_49 - .L_48)
	.align		4
.L_48:
        /*0124*/ 	.word	index@(_Z14mul_f16_kernelPK6__halfS1_PS_i)
        /*0128*/ 	.word	0x00000000


	//----- nvinfo : EIATTR_MIN_STACK_SIZE
	.align		4
.L_49:
        /*012c*/ 	.byte	0x04, 0x12
        /*012e*/ 	.short	(.L_51 - .L_50)
	.align		4
.L_50:
        /*0130*/ 	.word	index@(_Z14add_f16_kernelPK6__halfS1_PS_i)
        /*0134*/ 	.word	0x00000000


	//----- nvinfo : EIATTR_MIN_STACK_SIZE
	.align		4
.L_51:
        /*0138*/ 	.byte	0x04, 0x12
        /*013a*/ 	.short	(.L_53 - .L_52)
	.align		4
.L_52:
        /*013c*/ 	.word	index@(_Z24scale_inplace_f32_kernelPffi)
        /*0140*/ 	.word	0x00000000


	//----- nvinfo : EIATTR_MIN_STACK_SIZE
	.align		4
.L_53:
        /*0144*/ 	.byte	0x04, 0x12
        /*0146*/ 	.short	(.L_55 - .L_54)
	.align		4
.L_54:
        /*0148*/ 	.word	index@(_Z22mul_inplace_f32_kernelPfPKfi)
        /*014c*/ 	.word	0x00000000


	//----- nvinfo : EIATTR_MIN_STACK_SIZE
	.align		4
.L_55:
        /*0150*/ 	.byte	0x04, 0x12
        /*0152*/ 	.short	(.L_57 - .L_56)
	.align		4
.L_56:
        /*0154*/ 	.word	index@(_Z22add_inplace_f32_kernelPfPKfi)
        /*0158*/ 	.word	0x00000000


	//----- nvinfo : EIATTR_MIN_STACK_SIZE
	.align		4
.L_57:
        /*015c*/ 	.byte	0x04, 0x12
        /*015e*/ 	.short	(.L_59 - .L_58)
	.align		4
.L_58:
        /*0160*/ 	.word	index@(_Z21scale_f32_vec4_kernelPK6float4fPS_i)
        /*0164*/ 	.word	0x00000000


	//----- nvinfo : EIATTR_MIN_STACK_SIZE
	.align		4
.L_59:
        /*0168*/ 	.byte	0x04, 0x12
        /*016a*/ 	.short	(.L_61 - .L_60)
	.align		4
.L_60:
        /*016c*/ 	.word	index@(_Z19mul_f32_vec4_kernelPK6float4S1_PS_i)
        /*0170*/ 	.word	0x00000000


	//----- nvinfo : EIATTR_MIN_STACK_SIZE
	.align		4
.L_61:
        /*0174*/ 	.byte	0x04, 0x12
        /*0176*/ 	.short	(.L_63 - .L_62)
	.align		4
.L_62:
        /*0178*/ 	.word	index@(_Z19add_f32_vec4_kernelPK6float4S1_PS_i)
        /*017c*/ 	.word	0x00000000


	//----- nvinfo : EIATTR_MIN_STACK_SIZE
	.align		4
.L_63:
        /*0180*/ 	.byte	0x04, 0x12
        /*0182*/ 	.short	(.L_65 - .L_64)
	.align		4
.L_64:
        /*0184*/ 	.word	index@(_Z20add_scale_f32_kernelPKfS0_fPfi)
        /*0188*/ 	.word	0x00000000


	//----- nvinfo : EIATTR_MIN_STACK_SIZE
	.align		4
.L_65:
        /*018c*/ 	.byte	0x04, 0x12
        /*018e*/ 	.short	(.L_67 - .L_66)
	.align		4
.L_66:
        /*0190*/ 	.word	index@(_Z16scale_f32_kernelPKffPfi)
        /*0194*/ 	.word	0x00000000


	//----- nvinfo : EIATTR_MIN_STACK_SIZE
	.align		4
.L_67:
        /*0198*/ 	.byte	0x04, 0x12
        /*019a*/ 	.short	(.L_69 - .L_68)
	.align		4
.L_68:
        /*019c*/ 	.word	index@(_Z14mul_f32_kernelPKfS0_Pfi)
        /*01a0*/ 	.word	0x00000000


	//----- nvinfo : EIATTR_MIN_STACK_SIZE
	.align		4
.L_69:
        /*01a4*/ 	.byte	0x04, 0x12
        /*01a6*/ 	.short	(.L_71 - .L_70)
	.align		4
.L_70:
        /*01a8*/ 	.word	index@(_Z14add_f32_kernelPKfS0_Pfi)
        /*01ac*/ 	.word	0x00000000
.L_71:


//--------------------- .nv.compat                --------------------------
	.section	.nv.compat,"",@"SHT_CUDA_COMPAT_INFO"
	.align	4
        /*0000*/ 	.byte	0x02, 0x09, 0x00, 0x00, 0x02, 0x02, 0x01, 0x00, 0x02, 0x05, 0x05, 0x00, 0x03, 0x07, 0x01, 0x01
        /*0010*/ 	.byte	0x02, 0x03, 0x00, 0x00, 0x02, 0x06, 0x01, 0x00, 0x04, 0x0b, 0x08, 0x00, 0x09, 0x00, 0x00, 0x00
        /*0020*/ 	.byte	0x00, 0x00, 0x00, 0x00


//--------------------- .nv.info._Z14mul_f16_kernelPK6__halfS1_PS_i --------------------------
	.section	.nv.info._Z14mul_f16_kernelPK6__halfS1_PS_i,"",@"SHT_CUDA_INFO"
	.sectionflags	@""
	.align	4


	//----- nvinfo : EIATTR_CUDA_API_VERSION
	.align		4
        /*0000*/ 	.byte	0x04, 0x37
        /*0002*/ 	.short	(.L_73 - .L_72)
.L_72:
        /*0004*/ 	.word	0x00000082


	//----- nvinfo : EIATTR_KPARAM_INFO
	.align		4
.L_73:
        /*0008*/ 	.byte	0x04, 0x17
        /*000a*/ 	.short	(.L_75 - .L_74)
.L_74:
        /*000c*/ 	.word	0x00000000
        /*0010*/ 	.short	0x0003
        /*0012*/ 	.short	0x0018
        /*0014*/ 	.byte	0x00, 0xf0, 0x11, 0x00


	//----- nvinfo : EIATTR_KPARAM_INFO
	.align		4
.L_75:
        /*0018*/ 	.byte	0x04, 0x17
        /*001a*/ 	.short	(.L_77 - .L_76)
.L_76:
        /*001c*/ 	.word	0x00000000
        /*0020*/ 	.short	0x0002
        /*0022*/ 	.short	0x0010
        /*0024*/ 	.byte	0x00, 0xf5, 0x21, 0x00


	//----- nvinfo : EIATTR_KPARAM_INFO
	.align		4
.L_77:
        /*0028*/ 	.byte	0x04, 0x17
        /*002a*/ 	.short	(.L_79 - .L_78)
.L_78:
        /*002c*/ 	.word	0x00000000
        /*0030*/ 	.short	0x0001
        /*0032*/ 	.short	0x0008
        /*0034*/ 	.byte	0x00, 0xf5, 0x21, 0x00


	//----- nvinfo : EIATTR_KPARAM_INFO
	.align		4
.L_79:
        /*0038*/ 	.byte	0x04, 0x17
        /*003a*/ 	.short	(.L_81 - .L_80)
.L_80:
        /*003c*/ 	.word	0x00000000
        /*0040*/ 	.short	0x0000
        /*0042*/ 	.short	0x0000
        /*0044*/ 	.byte	0x00, 0xf5, 0x21, 0x00


	//----- nvinfo : EIATTR_SPARSE_MMA_MASK
	.align		4
.L_81:
        /*0048*/ 	.byte	0x03, 0x50
        /*004a*/ 	.short	0x0000


	//----- nvinfo : EIATTR_MAXREG_COUNT
	.align		4
        /*004c*/ 	.byte	0x03, 0x1b
        /*004e*/ 	.short	0x00ff


	//----- nvinfo : EIATTR_MERCURY_ISA_VERSION
	.align		4
        /*0050*/ 	.byte	0x03, 0x5f
        /*0052*/ 	.short	0x0101


	//----- nvinfo : EIATTR_VRC_CTA_INIT_COUNT
	.align		4
        /*0054*/ 	.byte	0x02, 0x4a
	.zero		1
	.zero		1


	//----- nvinfo : EIATTR_EXIT_INSTR_OFFSETS
	.align		4
        /*0058*/ 	.byte	0x04, 0x1c
        /*005a*/ 	.short	(.L_83 - .L_82)


	//   ....[0]....
.L_82:
        /*005c*/ 	.word	0x00000070


	//   ....[1]....
        /*0060*/ 	.word	0x00000130


	//----- nvinfo : EIATTR_CBANK_PARAM_SIZE
	.align		4
.L_83:
        /*0064*/ 	.byte	0x03, 0x19
        /*0066*/ 	.short	0x001c


	//----- nvinfo : EIATTR_PARAM_CBANK
	.align		4
        /*0068*/ 	.byte	0x04, 0x0a
        /*006a*/ 	.short	(.L_85 - .L_84)
	.align		4
.L_84:
        /*006c*/ 	.word	index@(.nv.constant0._Z14mul_f16_kernelPK6__halfS1_PS_i)
        /*0070*/ 	.short	0x0380
        /*0072*/ 	.short	0x001c


	//----- nvinfo : EIATTR_SW_WAR
	.align		4
.L_85:
        /*0074*/ 	.byte	0x04, 0x36
        /*0076*/ 	.short	(.L_87 - .L_86)
.L_86:
        /*0078*/ 	.word	0x00000008
.L_87:


//--------------------- .nv.info._Z14add_f16_kernelPK6__halfS1_PS_i --------------------------
	.section	.nv.info._Z14add_f16_kernelPK6__halfS1_PS_i,"",@"SHT_CUDA_INFO"
	.sectionflags	@""
	.align	4


	//----- nvinfo : EIATTR_CUDA_API_VERSION
	.align		4
        /*0000*/ 	.byte	0x04, 0x37
        /*0002*/ 	.short	(.L_89 - .L_88)
.L_88:
        /*0004*/ 	.word	0x00000082


	//----- nvinfo : EIATTR_KPARAM_INFO
	.align		4
.L_89:
        /*0008*/ 	.byte	0x04, 0x17
        /*000a*/ 	.short	(.L_91 - .L_90)
.L_90:
        /*000c*/ 	.word	0x00000000
        /*0010*/ 	.short	0x0003
        /*0012*/ 	.short	0x0018
        /*0014*/ 	.byte	0x00, 0xf0, 0x11, 0x00


	//----- nvinfo : EIATTR_KPARAM_INFO
	.align		4
.L_91:
        /*0018*/ 	.byte	0x04, 0x17
        /*001a*/ 	.short	(.L_93 - .L_92)
.L_92:
        /*001c*/ 	.word	0x00000000
        /*0020*/ 	.short	0x0002
        /*0022*/ 	.short	0x0010
        /*0024*/ 	.byte	0x00, 0xf5, 0x21, 0x00


	//----- nvinfo : EIATTR_KPARAM_INFO
	.align		4
.L_93:
        /*0028*/ 	.byte	0x04, 0x17
        /*002a*/ 	.short	(.L_95 - .L_94)
.L_94:
        /*002c*/ 	.word	0x00000000
        /*0030*/ 	.short	0x0001
        /*0032*/ 	.short	0x0008
        /*0034*/ 	.byte	0x00, 0xf5, 0x21, 0x00


	//----- nvinfo : EIATTR_KPARAM_INFO
	.align		4
.L_95:
        /*0038*/ 	.byte	0x04, 0x17
        /*003a*/ 	.short	(.L_97 - .L_96)
.L_96:
        /*003c*/ 	.word	0x00000000
        /*0040*/ 	.short	0x0000
        /*0042*/ 	.short	0x0000
        /*0044*/ 	.byte	0x00, 0xf5, 0x21, 0x00


	//----- nvinfo : EIATTR_SPARSE_MMA_MASK
	.align		4
.L_97:
        /*0048*/ 	.byte	0x03, 0x50
        /*004a*/ 	.short	0x0000


	//----- nvinfo : EIATTR_MAXREG_COUNT
	.align		4
        /*004c*/ 	.byte	0x03, 0x1b
        /*004e*/ 	.short	0x00ff


	//----- nvinfo : EIATTR_MERCURY_ISA_VERSION
	.align		4
        /*0050*/ 	.byte	0x03, 0x5f
        /*0052*/ 	.short	0x0101


	//----- nvinfo : EIATTR_VRC_CTA_INIT_COUNT
	.align		4
        /*0054*/ 	.byte	0x02, 0x4a
	.zero		1
	.zero		1


	//----- nvinfo : EIATTR_EXIT_INSTR_OFFSETS
	.align		4
        /*0058*/ 	.byte	0x04, 0x1c
        /*005a*/ 	.short	(.L_99 - .L_98)


	//   ....[0]....
.L_98:
        /*005c*/ 	.word	0x00000070


	//   ....[1]....
        /*0060*/ 	.word	0x00000130


	//----- nvinfo : EIATTR_CBANK_PARAM_SIZE
	.align		4
.L_99:
        /*0064*/ 	.byte	0x03, 0x19
        /*0066*/ 	.short	0x001c


	//----- nvinfo : EIATTR_PARAM_CBANK
	.align		4
        /*0068*/ 	.byte	0x04, 0x0a
        /*006a*/ 	.short	(.L_101 - .L_100)
	.align		4
.L_100:
        /*006c*/ 	.word	index@(.nv.constant0._Z14add_f16_kernelPK6__halfS1_PS_i)
        /*0070*/ 	.short	0x0380
        /*0072*/ 	.short	0x001c


	//----- nvinfo : EIATTR_SW_WAR
	.align		4
.L_101:
        /*0074*/ 	.byte	0x04, 0x36
        /*0076*/ 	.short	(.L_103 - .L_102)
.L_102:
        /*0078*/ 	.word	0x00000008
.L_103:


//--------------------- .nv.info._Z24scale_inplace_f32_kernelPffi --------------------------
	.section	.nv.info._Z24scale_inplace_f32_kernelPffi,"",@"SHT_CUDA_INFO"
	.sectionflags	@""
	.align	4


	//----- nvinfo : EIATTR_CUDA_API_VERSION
	.align		4
        /*0000*/ 	.byte	0x04, 0x37
        /*0002*/ 	.short	(.L_105 - .L_104)
.L_104:
        /*0004*/ 	.word	0x00000082


	//----- nvinfo : EIATTR_KPARAM_INFO
	.align		4
.L_105:
        /*0008*/ 	.byte	0x04, 0x17
        /*000a*/ 	.short	(.L_107 - .L_106)
.L_106:
        /*000c*/ 	.word	0x00000000
        /*0010*/ 	.short	0x0002
        /*0012*/ 	.short	0x000c
        /*0014*/ 	.byte	0x00, 0xf0, 0x11, 0x00


	//----- nvinfo : EIATTR_KPARAM_INFO
	.align		4
.L_107:
        /*0018*/ 	.byte	0x04, 0x17
        /*001a*/ 	.short	(.L_109 - .L_108)
.L_108:
        /*001c*/ 	.word	0x00000000
        /*0020*/ 	.short	0x0001
        /*0022*/ 	.short	0x0008
        /*0024*/ 	.byte	0x00, 0xf0, 0x11, 0x00


	//----- nvinfo : EIATTR_KPARAM_INFO
	.align		4
.L_109:
        /*0028*/ 	.byte	0x04, 0x17
        /*002a*/ 	.short	(.L_111 - .L_110)
.L_110:
        /*002c*/ 	.word	0x00000000
        /*0030*/ 	.short	0x0000
        /*0032*/ 	.short	0x0000
        /*0034*/ 	.byte	0x00, 0xf5, 0x21, 0x00


	//----- nvinfo : EIATTR_SPARSE_MMA_MASK
	.align		4
.L_111:
        /*0038*/ 	.byte	0x03, 0x50
        /*003a*/ 	.short	0x0000


	//----- nvinfo : EIATTR_MAXREG_COUNT
	.align		4
        /*003c*/ 	.byte	0x03, 0x1b
        /*003e*/ 	.short	0x00ff


	//----- nvinfo : EIATTR_MERCURY_ISA_VERSION
	.align		4
        /*0040*/ 	.byte	0x03, 0x5f
        /*0042*/ 	.short	0x0101


	//----- nvinfo : EIATTR_VRC_CTA_INIT_COUNT
	.align		4
        /*0044*/ 	.byte	0x02, 0x4a
	.zero		1
	.zero		1


	//----- nvinfo : EIATTR_EXIT_INSTR_OFFSETS
	.align		4
        /*0048*/ 	.byte	0x04, 0x1c
        /*004a*/ 	.short	(.L_113 - .L_112)


	//   ....[0]....
.L_112:
        /*004c*/ 	.word	0x00000070


	//   ....[1]....
        /*0050*/ 	.word	0x000000f0


	//----- nvinfo : EIATTR_CBANK_PARAM_SIZE
	.align		4
.L_113:
        /*0054*/ 	.byte	0x03, 0x19
        /*0056*/ 	.short	0x0010


	//----- nvinfo : EIATTR_PARAM_CBANK
	.align		4
        /*0058*/ 	.byte	0x04, 0x0a
        /*005a*/ 	.short	(.L_115 - .L_114)
	.align		4
.L_114:
        /*005c*/ 	.word	index@(.nv.constant0._Z24scale_inplace_f32_kernelPffi)
        /*0060*/ 	.short	0x0380
        /*0062*/ 	.short	0x0010


	//----- nvinfo : EIATTR_SW_WAR
	.align		4
.L_115:
        /*0064*/ 	.byte	0x04, 0x36
        /*0066*/ 	.short	(.L_117 - .L_116)
.L_116:
        /*0068*/ 	.word	0x00000008
.L_117:


//--------------------- .nv.info._Z22mul_inplace_f32_kernelPfPKfi --------------------------
	.section	.nv.info._Z22mul_inplace_f32_kernelPfPKfi,"",@"SHT_CUDA_INFO"
	.sectionflags	@""
	.align	4


	//----- nvinfo : EIATTR_CUDA_API_VERSION
	.align		4
        /*0000*/ 	.byte	0x04, 0x37
        /*0002*/ 	.short	(.L_119 - .L_118)
.L_118:
        /*0004*/ 	.word	0x00000082


	//----- nvinfo : EIATTR_KPARAM_INFO
	.align		4
.L_119:
        /*0008*/ 	.byte	0x04, 0x17
        /*000a*/ 	.short	(.L_121 - .L_120)
.L_120:
        /*000c*/ 	.word	0x00000000
        /*0010*/ 	.short	0x0002
        /*0012*/ 	.short	0x0010
        /*0014*/ 	.byte	0x00, 0xf0, 0x11, 0x00


	//----- nvinfo : EIATTR_KPARAM_INFO
	.align		4
.L_121:
        /*0018*/ 	.byte	0x04, 0x17
        /*001a*/ 	.short	(.L_123 - .L_122)
.L_122:
        /*001c*/ 	.word	0x00000000
        /*0020*/ 	.short	0x0001
        /*0022*/ 	.short	0x0008
        /*0024*/ 	.byte	0x00, 0xf5, 0x21, 0x00


	//----- nvinfo : EIATTR_KPARAM_INFO
	.align		4
.L_123:
        /*0028*/ 	.byte	0x04, 0x17
        /*002a*/ 	.short	(.L_125 - .L_124)
.L_124:
        /*002c*/ 	.word	0x00000000
        /*0030*/ 	.short	0x0000
        /*0032*/ 	.short	0x0000
        /*0034*/ 	.byte	0x00, 0xf5, 0x21, 0x00


	//----- nvinfo : EIATTR_SPARSE_MMA_MASK
	.align		4
.L_125:
        /*0038*/ 	.byte	0x03, 0x50
        /*003a*/ 	.short	0x0000


	//----- nvinfo : EIATTR_MAXREG_COUNT
	.align		4
        /*003c*/ 	.byte	0x03, 0x1b
        /*003e*/ 	.short	0x00ff


	//----- nvinfo : EIATTR_MERCURY_ISA_VERSION
	.align		4
        /*0040*/ 	.byte	0x03, 0x5f
        /*0042*/ 	.short	0x0101


	//----- nvinfo : EIATTR_VRC_CTA_INIT_COUNT
	.align		4
        /*0044*/ 	.byte	0x02, 0x4a
	.zero		1
	.zero		1


	//----- nvinfo : EIATTR_EXIT_INSTR_OFFSETS
	.align		4
        /*0048*/ 	.byte	0x04, 0x1c
        /*004a*/ 	.short	(.L_127 - .L_126)


	//   ....[0]....
.L_126:
        /*004c*/ 	.word	0x00000070


	//   ....[1]....
        /*0050*/ 	.word	0x00000110


	//----- nvinfo : EIATTR_CBANK_PARAM_SIZE
	.align		4
.L_127:
        /*0054*/ 	.byte	0x03, 0x19
        /*0056*/ 	.short	0x0014


	//----- nvinfo : EIATTR_PARAM_CBANK
	.align		4
        /*0058*/ 	.byte	0x04, 0x0a
        /*005a*/ 	.short	(.L_129 - .L_128)
	.align		4
.L_128:
        /*005c*/ 	.word	index@(.nv.constant0._Z22mul_inplace_f32_kernelPfPKfi)
        /*0060*/ 	.short	0x0380
        /*0062*/ 	.short	0x0014


	//----- nvinfo : EIATTR_SW_WAR
	.align		4
.L_129:
        /*0064*/ 	.byte	0x04, 0x36
        /*0066*/ 	.short	(.L_131 - .L_130)
.L_130:
        /*0068*/ 	.word	0x00000008
.L_131:


//--------------------- .nv.info._Z22add_inplace_f32_kernelPfPKfi --------------------------
	.section	.nv.info._Z22add_inplace_f32_kernelPfPKfi,"",@"SHT_CUDA_INFO"
	.sectionflags	@""
	.align	4


	//----- nvinfo : EIATTR_CUDA_API_VERSION
	.align		4
        /*0000*/ 	.byte	0x04, 0x37
        /*0002*/ 	.short	(.L_133 - .L_132)
.L_132:
        /*0004*/ 	.word	0x00000082


	//----- nvinfo : EIATTR_KPARAM_INFO
	.align		4
.L_133:
        /*0008*/ 	.byte	0x04, 0x17
        /*000a*/ 	.short	(.L_135 - .L_134)
.L_134:
        /*000c*/ 	.word	0x00000000
        /*0010*/ 	.short	0x0002
        /*0012*/ 	.short	0x0010
        /*0014*/ 	.byte	0x00, 0xf0, 0x11, 0x00


	//----- nvinfo : EIATTR_KPARAM_INFO
	.align		4
.L_135:
        /*0018*/ 	.byte	0x04, 0x17
        /*001a*/ 	.short	(.L_137 - .L_136)
.L_136:
        /*001c*/ 	.word	0x00000000
        /*0020*/ 	.short	0x0001
        /*0022*/ 	.short	0x0008
        /*0024*/ 	.byte	0x00, 0xf5, 0x21, 0x00


	//----- nvinfo : EIATTR_KPARAM_INFO
	.align		4
.L_137:
        /*0028*/ 	.byte	0x04, 0x17
        /*002a*/ 	.short	(.L_139 - .L_138)
.L_138:
        /*002c*/ 	.word	0x00000000
        /*0030*/ 	.short	0x0000
        /*0032*/ 	.short	0x0000
        /*0034*/ 	.byte	0x00, 0xf5, 0x21, 0x00


	//----- nvinfo : EIATTR_SPARSE_MMA_MASK
	.align		4
.L_139:
        /*0038*/ 	.byte	0x03, 0x50
        /*003a*/ 	.short	0x0000


	//----- nvinfo : EIATTR_MAXREG_COUNT
	.align		4
        /*003c*/ 	.byte	0x03, 0x1b
        /*003e*/ 	.short	0x00ff


	//----- nvinfo : EIATTR_MERCURY_ISA_VERSION
	.align		4
        /*0040*/ 	.byte	0x03, 0x5f
        /*0042*/ 	.short	0x0101


	//----- nvinfo : EIATTR_VRC_CTA_INIT_COUNT
	.align		4
        /*0044*/ 	.byte	0x02, 0x4a
	.zero		1
	.zero		1


	//----- nvinfo : EIATTR_EXIT_INSTR_OFFSETS
	.align		4
        /*0048*/ 	.byte	0x04, 0x1c
        /*004a*/ 	.short	(.L_141 - .L_140)


	//   ....[0]....
.L_140:
        /*004c*/ 	.word	0x00000070


	//   ....[1]....
        /*0050*/ 	.word	0x00000110


	//----- nvinfo : EIATTR_CBANK_PARAM_SIZE
	.align		4
.L_141:
        /*0054*/ 	.byte	0x03, 0x19
        /*0056*/ 	.short	0x0014


	//----- nvinfo : EIATTR_PARAM_CBANK
	.align		4
        /*0058*/ 	.byte	0x04, 0x0a
        /*005a*/ 	.short	(.L_143 - .L_142)
	.align		4
.L_142:
        /*005c*/ 	.word	index@(.nv.constant0._Z22add_inplace_f32_kernelPfPKfi)
        /*0060*/ 	.short	0x0380
        /*0062*/ 	.short	0x0014


	//----- nvinfo : EIATTR_SW_WAR
	.align		4
.L_143:
        /*0064*/ 	.byte	0x04, 0x36
        /*0066*/ 	.short	(.L_145 - .L_144)
.L_144:
        /*0068*/ 	.word	0x00000008
.L_145:


//--------------------- .nv.info._Z21scale_f32_vec4_kernelPK6float4fPS_i --------------------------
	.section	.nv.info._Z21scale_f32_vec4_kernelPK6float4fPS_i,"",@"SHT_CUDA_INFO"
	.sectionflags	@""
	.align	4


	//----- nvinfo : EIATTR_CUDA_API_VERSION
	.align		4
        /*0000*/ 	.byte	0x04, 0x37
        /*0002*/ 	.short	(.L_147 - .L_146)
.L_146:
        /*0004*/ 	.word	0x00000082


	//----- nvinfo : EIATTR_KPARAM_INFO
	.align		4
.L_147:
        /*0008*/ 	.byte	0x04, 0x17
        /*000a*/ 	.short	(.L_149 - .L_148)
.L_148:
        /*000c*/ 	.word	0x00000000
        /*0010*/ 	.short	0x0003
        /*0012*/ 	.short	0x0018
        /*0014*/ 	.byte	0x00, 0xf0, 0x11, 0x00


	//----- nvinfo : EIATTR_KPARAM_INFO
	.align		4
.L_149:
        /*0018*/ 	.byte	0x04, 0x17
        /*001a*/ 	.short	(.L_151 - .L_150)
.L_150:
        /*001c*/ 	.word	0x00000000
        /*0020*/ 	.short	0x0002
        /*0022*/ 	.short	0x0010
        /*0024*/ 	.byte	0x00, 0xf5, 0x21, 0x00


	//----- nvinfo : EIATTR_KPARAM_INFO
	.align		4
.L_151:
        /*0028*/ 	.byte	0x04, 0x17
        /*002a*/ 	.short	(.L_153 - .L_152)
.L_152:
        /*002c*/ 	.word	0x00000000
        /*0030*/ 	.short	0x0001
        /*0032*/ 	.short	0x0008
        /*0034*/ 	.byte	0x00, 0xf0, 0x11, 0x00


	//----- nvinfo : EIATTR_KPARAM_INFO
	.align		4
.L_153:
        /*0038*/ 	.byte	0x04, 0x17
        /*003a*/ 	.short	(.L_155 - .L_154)
.L_154:
        /*003c*/ 	.word	0x00000000
        /*0040*/ 	.short	0x0000
        /*0042*/ 	.short	0x0000
        /*0044*/ 	.byte	0x00, 0xf5, 0x21, 0x00


	//----- nvinfo : EIATTR_SPARSE_MMA_MASK
	.align		4
.L_155:
        /*0048*/ 	.byte	0x03, 0x50
        /*004a*/ 	.short	0x0000


	//----- nvinfo : EIATTR_MAXREG_COUNT
	.align		4
        /*004c*/ 	.byte	0x03, 0x1b
        /*004e*/ 	.short	0x00ff


	//----- nvinfo : EIATTR_MERCURY_ISA_VERSION
	.align		4
        /*0050*/ 	.byte	0x03, 0x5f
        /*0052*/ 	.short	0x0101


	//----- nvinfo : EIATTR_VRC_CTA_INIT_COUNT
	.align		4
        /*0054*/ 	.byte	0x02, 0x4a
	.zero		1
	.zero		1


	//----- nvinfo : EIATTR_EXIT_INSTR_OFFSETS
	.align		4
        /*0058*/ 	.byte	0x04, 0x1c
        /*005a*/ 	.short	(.L_157 - .L_156)


	//   ....[0]....
.L_156:
        /*005c*/ 	.word	0x000000a0


	//   ....[1]....
        /*0060*/ 	.word	0x00000170


	//----- nvinfo : EIATTR_CBANK_PARAM_SIZE
	.align		4
.L_157:
        /*0064*/ 	.byte	0x03, 0x19
        /*0066*/ 	.short	0x001c


	//----- nvinfo : EIATTR_PARAM_CBANK
	.align		4
        /*0068*/ 	.byte	0x04, 0x0a
        /*006a*/ 	.short	(.L_159 - .L_158)
	.align		4
.L_158:
        /*006c*/ 	.word	index@(.nv.constant0._Z21scale_f32_vec4_kernelPK6float4fPS_i)
        /*0070*/ 	.short	0x0380
        /*0072*/ 	.short	0x001c


	//----- nvinfo : EIATTR_SW_WAR
	.align		4
.L_159:
        /*0074*/ 	.byte	0x04, 0x36
        /*0076*/ 	.short	(.L_161 - .L_160)
.L_160:
        /*0078*/ 	.word	0x00000008
.L_161:


//--------------------- .nv.info._Z19mul_f32_vec4_kernelPK6float4S1_PS_i --------------------------
	.section	.nv.info._Z19mul_f32_vec4_kernelPK6float4S1_PS_i,"",@"SHT_CUDA_INFO"
	.sectionflags	@""
	.align	4


	//----- nvinfo : EIATTR_CUDA_API_VERSION
	.align		4
        /*0000*/ 	.byte	0x04, 0x37
        /*0002*/ 	.short	(.L_163 - .L_162)
.L_162:
        /*0004*/ 	.word	0x00000082


	//----- nvinfo : EIATTR_KPARAM_INFO
	.align		4
.L_163:
        /*0008*/ 	.byte	0x04, 0x17
        /*000a*/ 	.short	(.L_165 - .L_164)
.L_164:
        /*000c*/ 	.word	0x00000000
        /*0010*/ 	.short	0x0003
        /*0012*/ 	.short	0x0018
        /*0014*/ 	.byte	0x00, 0xf0, 0x11, 0x00


	//----- nvinfo : EIATTR_KPARAM_INFO
	.align		4
.L_165:
        /*0018*/ 	.byte	0x04, 0x17
        /*001a*/ 	.short	(.L_167 - .L_166)
.L_166:
        /*001c*/ 	.word	0x00000000
        /*0020*/ 	.short	0x0002
        /*0022*/ 	.short	0x0010
        /*0024*/ 	.byte	0x00, 0xf5, 0x21, 0x00


	//----- nvinfo : EIATTR_KPARAM_INFO
	.align		4
.L_167:
        /*0028*/ 	.byte	0x04, 0x17
        /*002a*/ 	.short	(.L_169 - .L_168)
.L_168:
        /*002c*/ 	.word	0x00000000
        /*0030*/ 	.short	0x0001
        /*0032*/ 	.short	0x0008
        /*0034*/ 	.byte	0x00, 0xf5, 0x21, 0x00


	//----- nvinfo : EIATTR_KPARAM_INFO
	.align		4
.L_169:
        /*0038*/ 	.byte	0x04, 0x17
        /*003a*/ 	.short	(.L_171 - .L_170)
.L_170:
        /*003c*/ 	.word	0x00000000
        /*0040*/ 	.short	0x0000
        /*0042*/ 	.short	0x0000
        /*0044*/ 	.byte	0x00, 0xf5, 0x21, 0x00


	//----- nvinfo : EIATTR_SPARSE_MMA_MASK
	.align		4
.L_171:
        /*0048*/ 	.byte	0x03, 0x50
        /*004a*/ 	.short	0x0000


	//----- nvinfo : EIATTR_MAXREG_COUNT
	.align		4
        /*004c*/ 	.byte	0x03, 0x1b
        /*004e*/ 	.short	0x00ff


	//----- nvinfo : EIATTR_MERCURY_ISA_VERSION
	.align		4
        /*0050*/ 	.byte	0x03, 0x5f
        /*0052*/ 	.short	0x0101


	//----- nvinfo : EIATTR_VRC_CTA_INIT_COUNT
	.align		4
        /*0054*/ 	.byte	0x02, 0x4a
	.zero		1
	.zero		1


	//----- nvinfo : EIATTR_EXIT_INSTR_OFFSETS
	.align		4
        /*0058*/ 	.byte	0x04, 0x1c
        /*005a*/ 	.short	(.L_173 - .L_172)


	//   ....[0]....
.L_172:
        /*005c*/ 	.word	0x000000a0


	//   ....[1]....
        /*0060*/ 	.word	0x00000190


	//----- nvinfo : EIATTR_CBANK_PARAM_SIZE
	.align		4
.L_173:
        /*0064*/ 	.byte	0x03, 0x19
        /*0066*/ 	.short	0x001c


	//----- nvinfo : EIATTR_PARAM_CBANK
	.align		4
        /*0068*/ 	.byte	0x04, 0x0a
        /*006a*/ 	.short	(.L_175 - .L_174)
	.align		4
.L_174:
        /*006c*/ 	.word	index@(.nv.constant0._Z19mul_f32_vec4_kernelPK6float4S1_PS_i)
        /*0070*/ 	.short	0x0380
        /*0072*/ 	.short	0x001c


	//----- nvinfo : EIATTR_SW_WAR
	.align		4
.L_175:
        /*0074*/ 	.byte	0x04, 0x36
        /*0076*/ 	.short	(.L_177 - .L_176)
.L_176:
        /*0078*/ 	.word	0x00000008
.L_177:


//--------------------- .nv.info._Z19add_f32_vec4_kernelPK6float4S1_PS_i --------------------------
	.section	.nv.info._Z19add_f32_vec4_kernelPK6float4S1_PS_i,"",@"SHT_CUDA_INFO"
	.sectionflags	@""
	.align	4


	//----- nvinfo : EIATTR_CUDA_API_VERSION
	.align		4
        /*0000*/ 	.byte	0x04, 0x37
        /*0002*/ 	.short	(.L_179 - .L_178)
.L_178:
        /*0004*/ 	.word	0x00000082


	//----- nvinfo : EIATTR_KPARAM_INFO
	.align		4
.L_179:
        /*0008*/ 	.byte	0x04, 0x17
        /*000a*/ 	.short	(.L_181 - .L_180)
.L_180:
        /*000c*/ 	.word	0x00000000
        /*0010*/ 	.short	0x0003
        /*0012*/ 	.short	0x0018
        /*0014*/ 	.byte	0x00, 0xf0, 0x11, 0x00


	//----- nvinfo : EIATTR_KPARAM_INFO
	.align		4
.L_181:
        /*0018*/ 	.byte	0x04, 0x17
        /*001a*/ 	.short	(.L_183 - .L_182)
.L_182:
        /*001c*/ 	.word	0x00000000
        /*0020*/ 	.short	0x0002
        /*0022*/ 	.short	0x0010
        /*0024*/ 	.byte	0x00, 0xf5, 0x21, 0x00


	//----- nvinfo : EIATTR_KPARAM_INFO
	.align		4
.L_183:
        /*0028*/ 	.byte	0x04, 0x17
        /*002a*/ 	.short	(.L_185 - .L_184)
.L_184:
        /*002c*/ 	.word	0x00000000
        /*0030*/ 	.short	0x0001
        /*0032*/ 	.short	0x0008
        /*0034*/ 	.byte	0x00, 0xf5, 0x21, 0x00


	//----- nvinfo : EIATTR_KPARAM_INFO
	.align		4
.L_185:
        /*0038*/ 	.byte	0x04, 0x17
        /*003a*/ 	.short	(.L_187 - .L_186)
.L_186:
        /*003c*/ 	.word	0x00000000
        /*0040*/ 	.short	0x0000
        /*0042*/ 	.short	0x0000
        /*0044*/ 	.byte	0x00, 0xf5, 0x21, 0x00


	//----- nvinfo : EIATTR_SPARSE_MMA_MASK
	.align		4
.L_187:
        /*0048*/ 	.byte	0x03, 0x50
        /*004a*/ 	.short	0x0000


	//----- nvinfo : EIATTR_MAXREG_COUNT
	.align		4
        /*004c*/ 	.byte	0x03, 0x1b
        /*004e*/ 	.short	0x00ff


	//----- nvinfo : EIATTR_MERCURY_ISA_VERSION
	.align		4
        /*0050*/ 	.byte	0x03, 0x5f
        /*0052*/ 	.short	0x0101


	//----- nvinfo : EIATTR_VRC_CTA_INIT_COUNT
	.align		4
        /*0054*/ 	.byte	0x02, 0x4a
	.zero		1
	.zero		1


	//----- nvinfo : EIATTR_EXIT_INSTR_OFFSETS
	.align		4
        /*0058*/ 	.byte	0x04, 0x1c
        /*005a*/ 	.short	(.L_189 - .L_188)


	//   ....[0]....
.L_188:
        /*005c*/ 	.word	0x000000a0


	//   ....[1]....
        /*0060*/ 	.word	0x00000190


	//----- nvinfo : EIATTR_CBANK_PARAM_SIZE
	.align		4
.L_189:
        /*0064*/ 	.byte	0x03, 0x19
        /*0066*/ 	.short	0x001c


	//----- nvinfo : EIATTR_PARAM_CBANK
	.align		4
        /*0068*/ 	.byte	0x04, 0x0a
        /*006a*/ 	.short	(.L_191 - .L_190)
	.align		4
.L_190:
        /*006c*/ 	.word	index@(.nv.constant0._Z19add_f32_vec4_kernelPK6float4S1_PS_i)
        /*0070*/ 	.short	0x0380
        /*0072*/ 	.short	0x001c


	//----- nvinfo : EIATTR_SW_WAR
	.align		4
.L_191:
        /*0074*/ 	.byte	0x04, 0x36
        /*0076*/ 	.short	(.L_193 - .L_192)
.L_192:
        /*0078*/ 	.word	0x00000008
.L_193:


//--------------------- .nv.info._Z20add_scale_f32_kernelPKfS0_fPfi --------------------------
	.section	.nv.info._Z20add_scale_f32_kernelPKfS0_fPfi,"",@"SHT_CUDA_INFO"
	.sectionflags	@""
	.align	4


	//----- nvinfo : EIATTR_CUDA_API_VERSION
	.align		4
        /*0000*/ 	.byte	0x04, 0x37
        /*0002*/ 	.short	(.L_195 - .L_194)
.L_194:
        /*0004*/ 	.word	0x00000082


	//----- nvinfo : EIATTR_KPARAM_INFO
	.align		4
.L_195:
        /*0008*/ 	.byte	0x04, 0x17
        /*000a*/ 	.short	(.L_197 - .L_196)
.L_196:
        /*000c*/ 	.word	0x00000000
        /*0010*/ 	.short	0x0004
        /*0012*/ 	.short	0x0020
        /*0014*/ 	.byte	0x00, 0xf0, 0x11, 0x00


	//----- nvinfo : EIATTR_KPARAM_INFO
	.align		4
.L_197:
        /*0018*/ 	.byte	0x04, 0x17
        /*001a*/ 	.short	(.L_199 - .L_198)
.L_198:
        /*001c*/ 	.word	0x00000000
        /*0020*/ 	.short	0x0003
        /*0022*/ 	.short	0x0018
        /*0024*/ 	.byte	0x00, 0xf5, 0x21, 0x00


	//----- nvinfo : EIATTR_KPARAM_INFO
	.align		4
.L_199:
        /*0028*/ 	.byte	0x04, 0x17
        /*002a*/ 	.short	(.L_201 - .L_200)
.L_200:
        /*002c*/ 	.word	0x00000000
        /*0030*/ 	.short	0x0002
        /*0032*/ 	.short	0x0010
        /*0034*/ 	.byte	0x00, 0xf0, 0x11, 0x00


	//----- nvinfo : EIATTR_KPARAM_INFO
	.align		4
.L_201:
        /*0038*/ 	.byte	0x04, 0x17
        /*003a*/ 	.short	(.L_203 - .L_202)
.L_202:
        /*003c*/ 	.word	0x00000000
        /*0040*/ 	.short	0x0001
        /*0042*/ 	.short	0x0008
        /*0044*/ 	.byte	0x00, 0xf5, 0x21, 0x00


	//----- nvinfo : EIATTR_KPARAM_INFO
	.align		4
.L_203:
        /*0048*/ 	.byte	0x04, 0x17
        /*004a*/ 	.short	(.L_205 - .L_204)
.L_204:
        /*004c*/ 	.word	0x00000000
        /*0050*/ 	.short	0x0000
        /*0052*/ 	.short	0x0000
        /*0054*/ 	.byte	0x00, 0xf5, 0x21, 0x00


	//----- nvinfo : EIATTR_SPARSE_MMA_MASK
	.align		4
.L_205:
        /*0058*/ 	.byte	0x03, 0x50
        /*005a*/ 	.short	0x0000


	//----- nvinfo : EIATTR_MAXREG_COUNT
	.align		4
        /*005c*/ 	.byte	0x03, 0x1b
        /*005e*/ 	.short	0x00ff


	//----- nvinfo : EIATTR_MERCURY_ISA_VERSION
	.align		4
        /*0060*/ 	.byte	0x03, 0x5f
        /*0062*/ 	.short	0x0101


	//----- nvinfo : EIATTR_VRC_CTA_INIT_COUNT
	.align		4
        /*0064*/ 	.byte	0x02, 0x4a
	.zero		1
	.zero		1


	//----- nvinfo : EIATTR_EXIT_INSTR_OFFSETS
	.align		4
        /*0068*/ 	.byte	0x04, 0x1c
        /*006a*/ 	.short	(.L_207 - .L_206)


	//   ....[0]....
.L_206:
        /*006c*/ 	.word	0x00000070


	//   ....[1]....
        /*0070*/ 	.word	0x00000140


	//----- nvinfo : EIATTR_CBANK_PARAM_SIZE
	.align		4
.L_207:
        /*0074*/ 	.byte	0x03, 0x19
        /*0076*/ 	.short	0x0024


	//----- nvinfo : EIATTR_PARAM_CBANK
	.align		4
        /*0078*/ 	.byte	0x04, 0x0a
        /*007a*/ 	.short	(.L_209 - .L_208)
	.align		4
.L_208:
        /*007c*/ 	.word	index@(.nv.constant0._Z20add_scale_f32_kernelPKfS0_fPfi)
        /*0080*/ 	.short	0x0380
        /*0082*/ 	.short	0x0024


	//----- nvinfo : EIATTR_SW_WAR
	.align		4
.L_209:
        /*0084*/ 	.byte	0x04, 0x36
        /*0086*/ 	.short	(.L_211 - .L_210)
.L_210:
        /*0088*/ 	.word	0x00000008
.L_211:


//--------------------- .nv.info._Z16scale_f32_kernelPKffPfi --------------------------
	.section	.nv.info._Z16scale_f32_kernelPKffPfi,"",@"SHT_CUDA_INFO"
	.sectionflags	@""
	.align	4


	//----- nvinfo : EIATTR_CUDA_API_VERSION
	.align		4
        /*0000*/ 	.byte	0x04, 0x37
        /*0002*/ 	.short	(.L_213 - .L_212)
.L_212:
        /*0004*/ 	.word	0x00000082


	//----- nvinfo : EIATTR_KPARAM_INFO
	.align		4
.L_213:
        /*0008*/ 	.byte	0x04, 0x17
        /*000a*/ 	.short	(.L_215 - .L_214)
.L_214:
        /*000c*/ 	.word	0x00000000
        /*0010*/ 	.short	0x0003
        /*0012*/ 	.short	0x0018
        /*0014*/ 	.byte	0x00, 0xf0, 0x11, 0x00


	//----- nvinfo : EIATTR_KPARAM_INFO
	.align		4
.L_215:
        /*0018*/ 	.byte	0x04, 0x17
        /*001a*/ 	.short	(.L_217 - .L_216)
.L_216:
        /*001c*/ 	.word	0x00000000
        /*0020*/ 	.short	0x0002
        /*0022*/ 	.short	0x0010
        /*0024*/ 	.byte	0x00, 0xf5, 0x21, 0x00


	//----- nvinfo : EIATTR_KPARAM_INFO
	.align		4
.L_217:
        /*0028*/ 	.byte	0x04, 0x17
        /*002a*/ 	.short	(.L_219 - .L_218)
.L_218:
        /*002c*/ 	.word	0x00000000
        /*0030*/ 	.short	0x0001
        /*0032*/ 	.short	0x0008
        /*0034*/ 	.byte	0x00, 0xf0, 0x11, 0x00


	//----- nvinfo : EIATTR_KPARAM_INFO
	.align		4
.L_219:
        /*0038*/ 	.byte	0x04, 0x17
        /*003a*/ 	.short	(.L_221 - .L_220)
.L_220:
        /*003c*/ 	.word	0x00000000
        /*0040*/ 	.short	0x0000
        /*0042*/ 	.short	0x0000
        /*0044*/ 	.byte	0x00, 0xf5, 0x21, 0x00


	//----- nvinfo : EIATTR_SPARSE_MMA_MASK
	.align		4
.L_221:
        /*0048*/ 	.byte	0x03, 0x50
        /*004a*/ 	.short	0x0000


	//----- nvinfo : EIATTR_MAXREG_COUNT
	.align		4
        /*004c*/ 	.byte	0x03, 0x1b
        /*004e*/ 	.short	0x00ff


	//----- nvinfo : EIATTR_MERCURY_ISA_VERSION
	.align		4
        /*0050*/ 	.byte	0x03, 0x5f
        /*0052*/ 	.short	0x0101


	//----- nvinfo : EIATTR_VRC_CTA_INIT_COUNT
	.align		4
        /*0054*/ 	.byte	0x02, 0x4a
	.zero		1
	.zero		1


	//----- nvinfo : EIATTR_EXIT_INSTR_OFFSETS
	.align		4
        /*0058*/ 	.byte	0x04, 0x1c
        /*005a*/ 	.short	(.L_223 - .L_222)


	//   ....[0]....
.L_222:
        /*005c*/ 	.word	0x00000070


	//   ....[1]....
        /*0060*/ 	.word	0x00000110


	//----- nvinfo : EIATTR_CBANK_PARAM_SIZE
	.align		4
.L_223:
        /*0064*/ 	.byte	0x03, 0x19
        /*0066*/ 	.short	0x001c


	//----- nvinfo : EIATTR_PARAM_CBANK
	.align		4
        /*0068*/ 	.byte	0x04, 0x0a
        /*006a*/ 	.short	(.L_225 - .L_224)
	.align		4
.L_224:
        /*006c*/ 	.word	index@(.nv.constant0._Z16scale_f32_kernelPKffPfi)
        /*0070*/ 	.short	0x0380
        /*0072*/ 	.short	0x001c


	//----- nvinfo : EIATTR_SW_WAR
	.align		4
.L_225:
        /*0074*/ 	.byte	0x04, 0x36
        /*0076*/ 	.short	(.L_227 - .L_226)
.L_226:
        /*0078*/ 	.word	0x00000008
.L_227:


//--------------------- .nv.info._Z14mul_f32_kernelPKfS0_Pfi --------------------------
	.section	.nv.info._Z14mul_f32_kernelPKfS0_Pfi,"",@"SHT_CUDA_INFO"
	.sectionflags	@""
	.align	4


	//----- nvinfo : EIATTR_CUDA_API_VERSION
	.align		4
        /*0000*/ 	.byte	0x04, 0x37
        /*0002*/ 	.short	(.L_229 - .L_228)
.L_228:
        /*0004*/ 	.word	0x00000082


	//----- nvinfo : EIATTR_KPARAM_INFO
	.align		4
.L_229:
        /*0008*/ 	.byte	0x04, 0x17
        /*000a*/ 	.short	(.L_231 - .L_230)
.L_230:
        /*000c*/ 	.word	0x00000000
        /*0010*/ 	.short	0x0003
        /*0012*/ 	.short	0x0018
        /*0014*/ 	.byte	0x00, 0xf0, 0x11, 0x00


	//----- nvinfo : EIATTR_KPARAM_INFO
	.align		4
.L_231:
        /*0018*/ 	.byte	0x04, 0x17
        /*001a*/ 	.short	(.L_233 - .L_232)
.L_232:
        /*001c*/ 	.word	0x00000000
        /*0020*/ 	.short	0x0002
        /*0022*/ 	.short	0x0010
        /*0024*/ 	.byte	0x00, 0xf5, 0x21, 0x00


	//----- nvinfo : EIATTR_KPARAM_INFO
	.align		4
.L_233:
        /*0028*/ 	.byte	0x04, 0x17
        /*002a*/ 	.short	(.L_235 - .L_234)
.L_234:
        /*002c*/ 	.word	0x00000000
        /*0030*/ 	.short	0x0001
        /*0032*/ 	.short	0x0008
        /*0034*/ 	.byte	0x00, 0xf5, 0x21, 0x00


	//----- nvinfo : EIATTR_KPARAM_INFO
	.align		4
.L_235:
        /*0038*/ 	.byte	0x04, 0x17
        /*003a*/ 	.short	(.L_237 - .L_236)
.L_236:
        /*003c*/ 	.word	0x00000000
        /*0040*/ 	.short	0x0000
        /*0042*/ 	.short	0x0000
        /*0044*/ 	.byte	0x00, 0xf5, 0x21, 0x00


	//----- nvinfo : EIATTR_SPARSE_MMA_MASK
	.align		4
.L_237:
        /*0048*/ 	.byte	0x03, 0x50
        /*004a*/ 	.short	0x0000


	//----- nvinfo : EIATTR_MAXREG_COUNT
	.align		4
        /*004c*/ 	.byte	0x03, 0x1b
        /*004e*/ 	.short	0x00ff


	//----- nvinfo : EIATTR_MERCURY_ISA_VERSION
	.align		4
        /*0050*/ 	.byte	0x03, 0x5f
        /*0052*/ 	.short	0x0101


	//----- nvinfo : EIATTR_VRC_CTA_INIT_COUNT
	.align		4
        /*0054*/ 	.byte	0x02, 0x4a
	.zero		1
	.zero		1


	//----- nvinfo : EIATTR_EXIT_INSTR_OFFSETS
	.align		4
        /*0058*/ 	.byte	0x04, 0x1c
        /*005a*/ 	.short	(.L_239 - .L_238)


	//   ....[0]....
.L_238:
        /*005c*/ 	.word	0x00000070


	//   ....[1]....
        /*0060*/ 	.word	0x00000130


	//----- nvinfo : EIATTR_CBANK_PARAM_SIZE
	.align		4
.L_239:
        /*0064*/ 	.byte	0x03, 0x19
        /*0066*/ 	.short	0x001c


	//----- nvinfo : EIATTR_PARAM_CBANK
	.align		4
        /*0068*/ 	.byte	0x04, 0x0a
        /*006a*/ 	.short	(.L_241 - .L_240)
	.align		4
.L_240:
        /*006c*/ 	.word	index@(.nv.constant0._Z14mul_f32_kernelPKfS0_Pfi)
        /*0070*/ 	.short	0x0380
        /*0072*/ 	.short	0x001c


	//----- nvinfo : EIATTR_SW_WAR
	.align		4
.L_241:
        /*0074*/ 	.byte	0x04, 0x36
        /*0076*/ 	.short	(.L_243 - .L_242)
.L_242:
        /*0078*/ 	.word	0x00000008
.L_243:


//--------------------- .nv.info._Z14add_f32_kernelPKfS0_Pfi --------------------------
	.section	.nv.info._Z14add_f32_kernelPKfS0_Pfi,"",@"SHT_CUDA_INFO"
	.sectionflags	@""
	.align	4


	//----- nvinfo : EIATTR_CUDA_API_VERSION
	.align		4
        /*0000*/ 	.byte	0x04, 0x37
        /*0002*/ 	.short	(.L_245 - .L_244)
.L_244:
        /*0004*/ 	.word	0x00000082


	//----- nvinfo : EIATTR_KPARAM_INFO
	.align		4
.L_245:
        /*0008*/ 	.byte	0x04, 0x17
        /*000a*/ 	.short	(.L_247 - .L_246)
.L_246:
        /*000c*/ 	.word	0x00000000
        /*0010*/ 	.short	0x0003
        /*0012*/ 	.short	0x0018
        /*0014*/ 	.byte	0x00, 0xf0, 0x11, 0x00


	//----- nvinfo : EIATTR_KPARAM_INFO
	.align		4
.L_247:
        /*0018*/ 	.byte	0x04, 0x17
        /*001a*/ 	.short	(.L_249 - .L_248)
.L_248:
        /*001c*/ 	.word	0x00000000
        /*0020*/ 	.short	0x0002
        /*0022*/ 	.short	0x0010
        /*0024*/ 	.byte	0x00, 0xf5, 0x21, 0x00


	//----- nvinfo : EIATTR_KPARAM_INFO
	.align		4
.L_249:
        /*0028*/ 	.byte	0x04, 0x17
        /*002a*/ 	.short	(.L_251 - .L_250)
.L_250:
        /*002c*/ 	.word	0x00000000
        /*0030*/ 	.short	0x0001
        /*0032*/ 	.short	0x0008
        /*0034*/ 	.byte	0x00, 0xf5, 0x21, 0x00


	//----- nvinfo : EIATTR_KPARAM_INFO
	.align		4
.L_251:
        /*0038*/ 	.byte	0x04, 0x17
        /*003a*/ 	.short	(.L_253 - .L_252)
.L_252:
        /*003c*/ 	.word	0x00000000
        /*0040*/ 	.short	0x0000
        /*0042*/ 	.short	0x0000
        /*0044*/ 	.byte	0x00, 0xf5, 0x21, 0x00


	//----- nvinfo : EIATTR_SPARSE_MMA_MASK
	.align		4
.L_253:
        /*0048*/ 	.byte	0x03, 0x50
        /*004a*/ 	.short	0x0000


	//----- nvinfo : EIATTR_MAXREG_COUNT
	.align		4
        /*004c*/ 	.byte	0x03, 0x1b
        /*004e*/ 	.short	0x00ff


	//----- nvinfo : EIATTR_MERCURY_ISA_VERSION
	.align		4
        /*0050*/ 	.byte	0x03, 0x5f
        /*0052*/ 	.short	0x0101


	//----- nvinfo : EIATTR_VRC_CTA_INIT_COUNT
	.align		4
        /*0054*/ 	.byte	0x02, 0x4a
	.zero		1
	.zero		1


	//----- nvinfo : EIATTR_EXIT_INSTR_OFFSETS
	.align		4
        /*0058*/ 	.byte	0x04, 0x1c
        /*005a*/ 	.short	(.L_255 - .L_254)


	//   ....[0]....
.L_254:
        /*005c*/ 	.word	0x00000070


	//   ....[1]....
        /*0060*/ 	.word	0x00000130


	//----- nvinfo : EIATTR_CBANK_PARAM_SIZE
	.align		4
.L_255:
        /*0064*/ 	.byte	0x03, 0x19
        /*0066*/ 	.short	0x001c


	//----- nvinfo : EIATTR_PARAM_CBANK
	.align		4
        /*0068*/ 	.byte	0x04, 0x0a
        /*006a*/ 	.short	(.L_257 - .L_256)
	.align		4
.L_256:
        /*006c*/ 	.word	index@(.nv.constant0._Z14add_f32_kernelPKfS0_Pfi)
        /*0070*/ 	.short	0x0380
        /*0072*/ 	.short	0x001c


	//----- nvinfo : EIATTR_SW_WAR
	.align		4
.L_257:
        /*0074*/ 	.byte	0x04, 0x36
        /*0076*/ 	.short	(.L_259 - .L_258)
.L_258:
        /*0078*/ 	.word	0x00000008
.L_259:


//--------------------- .nv.callgraph             --------------------------
	.section	.nv.callgraph,"",@"SHT_CUDA_CALLGRAPH"
	.align	4
	.sectionentsize	8
	.align		4
        /*0000*/ 	.word	0x00000000
	.align		4
        /*0004*/ 	.word	0xffffffff
	.align		4
        /*0008*/ 	.word	0x00000000
	.align		4
        /*000c*/ 	.word	0xfffffffe
	.align		4
        /*0010*/ 	.word	0x00000000
	.align		4
        /*0014*/ 	.word	0xfffffffd
	.align		4
        /*0018*/ 	.word	0x00000000
	.align		4
        /*001c*/ 	.word	0xfffffffc


//--------------------- .text._Z14mul_f16_kernelPK6__halfS1_PS_i --------------------------
	.section	.text._Z14mul_f16_kernelPK6__halfS1_PS_i,"ax",@progbits
	.align	128
        .global         _Z14mul_f16_kernelPK6__halfS1_PS_i
        .type           _Z14mul_f16_kernelPK6__halfS1_PS_i,@function
        .size           _Z14mul_f16_kernelPK6__halfS1_PS_i,(.L_x_12 - _Z14mul_f16_kernelPK6__halfS1_PS_i)
        .other          _Z14mul_f16_kernelPK6__halfS1_PS_i,@"STO_CUDA_ENTRY STV_DEFAULT"
_Z14mul_f16_kernelPK6__halfS1_PS_i:
.text._Z14mul_f16_kernelPK6__halfS1_PS_i:
[----:B------:R-:W-:Y:S01]  /*0000*/  LDC R1, c[0x0][0x37c] ;  /* 0x0000df00ff017b82 */ /* 0x000fe20000000800 */
[----:B------:R-:W0:Y:S07]  /*0010*/  S2R R0, SR_TID.X ;  /* 0x0000000000007919 */ /* 0x000e2e0000002100 */
[----:B------:R-:W0:Y:S01]  /*0020*/  S2UR UR4, SR_CTAID.X ;  /* 0x00000000000479c3 */ /* 0x000e220000002500 */
[----:B------:R-:W1:Y:S07]  /*0030*/  LDCU UR5, c[0x0][0x398] ;  /* 0x00007300ff0577ac */ /* 0x000e6e0008000800 */
[----:B------:R-:W0:Y:S02]  /*0040*/  LDC R9, c[0x0][0x360] ;  /* 0x0000d800ff097b82 */ /* 0x000e240000000800 */
[----:B0-----:R-:W-:-:S05]  /*0050*/  IMAD R9, R9, UR4, R0 ;  /* 0x0000000409097c24 */ /* 0x001fca000f8e0200 */
[----:B-1----:R-:W-:-:S13]  /*0060*/  ISETP.GE.AND P0, PT, R9, UR5, PT ;  /* 0x0000000509007c0c */ /* 0x002fda000bf06270 */
[----:B------:R-:W-:Y:S05]  /*0070*/  @P0 EXIT ;  /* 0x000000000000094d */ /* 0x000fea0003800000 */
[----:B------:R-:W0:Y:S01]  /*0080*/  LDC.64 R2, c[0x0][0x380] ;  /* 0x0000e000ff027b82 */ /* 0x000e220000000a00 */
[----:B------:R-:W1:Y:S07]  /*0090*/  LDCU.64 UR4, c[0x0][0x358] ;  /* 0x00006b00ff0477ac */ /* 0x000e6e0008000a00 */
[----:B------:R-:W2:Y:S08]  /*00a0*/  LDC.64 R4, c[0x0][0x388] ;  /* 0x0000e200ff047b82 */ /* 0x000eb00000000a00 */
[----:B------:R-:W3:Y:S01]  /*00b0*/  LDC.64 R6, c[0x0][0x390] ;  /* 0x0000e400ff067b82 */ /* 0x000ee20000000a00 */
[----:B0-----:R-:W-:-:S06]  /*00c0*/  IMAD.WIDE R2, R9, 0x2, R2 ;  /* 0x0000000209027825 */ /* 0x001fcc00078e0202 */
[----:B-1----:R-:W4:Y:S01]  /*00d0*/  LDG.E.U16.CONSTANT R2, desc[UR4][R2.64] ;  /* 0x0000000402027981 */ /* 0x002f22000c1e9500 */
[----:B--2---:R-:W-:-:S06]  /*00e0*/  IMAD.WIDE R4, R9, 0x2, R4 ;  /* 0x0000000209047825 */ /* 0x004fcc00078e0204 */
[----:B------:R-:W4:Y:S01]  /*00f0*/  LDG.E.U16.CONSTANT R5, desc[UR4][R4.64] ;  /* 0x0000000404057981 */ /* 0x000f22000c1e9500 */
[----:B---3--:R-:W-:-:S04]  /*0100*/  IMAD.WIDE R6, R9, 0x2, R6 ;  /* 0x0000000209067825 */ /* 0x008fc800078e0206 */
[----:B----4-:R-:W-:-:S05]  /*0110*/  HMUL2 R5, R2.H0_H0, R5.H0_H0 ;  /* 0x2000000502057232 */ /* 0x010fca0000000800 */
[----:B------:R-:W-:Y:S01]  /*0120*/  STG.E.U16 desc[UR4][R6.64], R5 ;  /* 0x0000000506007986 */ /* 0x000fe2000c101504 */
[----:B------:R-:W-:Y:S05]  /*0130*/  EXIT ;  /* 0x000000000000794d */ /* 0x000fea0003800000 */
.L_x_0:
[----:B------:R-:W-:-:S00]  /*0140*/  BRA `(.L_x_0) ;  /* 0xfffffffc00fc7947 */ /* 0x000fc0000383ffff */
[----:B------:R-:W-:-:S00]  /*0150*/  NOP ;  /* 0x0000000000007918 */ /* 0x000fc00000000000 */
        /* <DEDUP_REMOVED lines=10> */
.L_x_12:


//--------------------- .text._Z14add_f16_kernelPK6__halfS1_PS_i --------------------------
	.section	.text._Z14add_f16_kernelPK6__halfS1_PS_i,"ax",@progbits
	.align	128
        .global         _Z14add_f16_kernelPK6__halfS1_PS_i
        .type           _Z14add_f16_kernelPK6__halfS1_PS_i,@function
        .size           _Z14add_f16_kernelPK6__halfS1_PS_i,(.L_x_13 - _Z14add_f16_kernelPK6__halfS1_PS_i)
        .other          _Z14add_f16_kernelPK6__halfS1_PS_i,@"STO_CUDA_ENTRY STV_DEFAULT"
_Z14add_f16_kernelPK6__halfS1_PS_i:
.text._Z14add_f16_kernelPK6__halfS1_PS_i:
        /* <DEDUP_REMOVED lines=17> */
[----:B----4-:R-:W-:-:S05]  /*0110*/  HADD2 R5, R2.H0_H0, R5.H0_H0 ;  /* 0x2000000502057230 */ /* 0x010fca0000000800 */
[----:B------:R-:W-:Y:S01]  /*0120*/  STG.E.U16 desc[UR4][R6.64], R5 ;  /* 0x0000000506007986 */ /* 0x000fe2000c101504 */
[----:B------:R-:W-:Y:S05]  /*0130*/  EXIT ;  /* 0x000000000000794d */ /* 0x000fea0003800000 */
.L_x_1:
        /* <DEDUP_REMOVED lines=12> */
.L_x_13:


//--------------------- .text._Z24scale_inplace_f32_kernelPffi --------------------------
	.section	.text._Z24scale_inplace_f32_kernelPffi,"ax",@progbits
	.align	128
        .global         _Z24scale_inplace_f32_kernelPffi
        .type           _Z24scale_inplace_f32_kernelPffi,@function
        .size           _Z24scale_inplace_f32_kernelPffi,(.L_x_14 - _Z24scale_inplace_f32_kernelPffi)
        .other          _Z24scale_inplace_f32_kernelPffi,@"STO_CUDA_ENTRY STV_DEFAULT"
_Z24scale_inplace_f32_kernelPffi:
.text._Z24scale_inplace_f32_kernelPffi:
        /* <DEDUP_REMOVED lines=9> */
[----:B------:R-:W1:Y:S01]  /*0090*/  LDCU.64 UR4, c[0x0][0x358] ;  /* 0x00006b00ff0477ac */ /* 0x000e620008000a00 */
[----:B------:R-:W2:Y:S01]  /*00a0*/  LDCU UR6, c[0x0][0x388] ;  /* 0x00007100ff0677ac */ /* 0x000ea20008000800 */
[----:B0-----:R-:W-:-:S05]  /*00b0*/  IMAD.WIDE R2, R5, 0x4, R2 ;  /* 0x0000000405027825 */ /* 0x001fca00078e0202 */
[----:B-1----:R-:W2:Y:S02]  /*00c0*/  LDG.E R0, desc[UR4][R2.64] ;  /* 0x0000000402007981 */ /* 0x002ea4000c1e1900 */
[----:B--2---:R-:W-:-:S05]  /*00d0*/  FMUL R5, R0, UR6 ;  /* 0x0000000600057c20 */ /* 0x004fca0008400000 */
[----:B------:R-:W-:Y:S01]  /*00e0*/  STG.E desc[UR4][R2.64], R5 ;  /* 0x0000000502007986 */ /* 0x000fe2000c101904 */
[----:B------:R-:W-:Y:S05]  /*00f0*/  EXIT ;  /* 0x000000000000794d */ /* 0x000fea0003800000 */
.L_x_2:
        /* <DEDUP_REMOVED lines=16> */
.L_x_14:


//--------------------- .text._Z22mul_inplace_f32_kernelPfPKfi --------------------------
	.section	.text._Z22mul_inplace_f32_kernelPfPKfi,"ax",@progbits
	.align	128
        .global         _Z22mul_inplace_f32_kernelPfPKfi
        .type           _Z22mul_inplace_f32_kernelPfPKfi,@function
        .size           _Z22mul_inplace_f32_kernelPfPKfi,(.L_x_15 - _Z22mul_inplace_f32_kernelPfPKfi)
        .other          _Z22mul_inplace_f32_kernelPfPKfi,@"STO_CUDA_ENTRY STV_DEFAULT"
_Z22mul_inplace_f32_kernelPfPKfi:
.text._Z22mul_inplace_f32_kernelPfPKfi:
        /* <DEDUP_REMOVED lines=10> */
[----:B------:R-:W2:Y:S01]  /*00a0*/  LDC.64 R4, c[0x0][0x380] ;  /* 0x0000e000ff047b82 */ /* 0x000ea20000000a00 */
[----:B0-----:R-:W-:-:S06]  /*00b0*/  IMAD.WIDE R2, R7, 0x4, R2 ;  /* 0x0000000407027825 */ /* 0x001fcc00078e0202 */
[----:B-1----:R-:W3:Y:S01]  /*00c0*/  LDG.E.CONSTANT R2, desc[UR4][R2.64] ;  /* 0x0000000402027981 */ /* 0x002ee2000c1e9900 */
[----:B--2---:R-:W-:-:S05]  /*00d0*/  IMAD.WIDE R4, R7, 0x4, R4 ;  /* 0x0000000407047825 */ /* 0x004fca00078e0204 */
[----:B------:R-:W3:Y:S02]  /*00e0*/  LDG.E R7, desc[UR4][R4.64] ;  /* 0x0000000404077981 */ /* 0x000ee4000c1e1900 */
[----:B---3--:R-:W-:-:S05]  /*00f0*/  FMUL R7, R2, R7 ;  /* 0x0000000702077220 */ /* 0x008fca0000400000 */
[----:B------:R-:W-:Y:S01]  /*0100*/  STG.E desc[UR4][R4.64], R7 ;  /* 0x0000000704007986 */ /* 0x000fe2000c101904 */
[----:B------:R-:W-:Y:S05]  /*0110*/  EXIT ;  /* 0x000000000000794d */ /* 0x000fea0003800000 */
.L_x_3:
        /* <DEDUP_REMOVED lines=14> */
.L_x_15:


//--------------------- .text._Z22add_inplace_f32_kernelPfPKfi --------------------------
	.section	.text._Z22add_inplace_f32_kernelPfPKfi,"ax",@progbits
	.align	128
        .global         _Z22add_inplace_f32_kernelPfPKfi
        .type           _Z22add_inplace_f32_kernelPfPKfi,@function
        .size           _Z22add_inplace_f32_kernelPfPKfi,(.L_x_16 - _Z22add_inplace_f32_kernelPfPKfi)
        .other          _Z22add_inplace_f32_kernelPfPKfi,@"STO_CUDA_ENTRY STV_DEFAULT"
_Z22add_inplace_f32_kernelPfPKfi:
.text._Z22add_inplace_f32_kernelPfPKfi:
        /* <DEDUP_REMOVED lines=15> */
[----:B---3--:R-:W-:-:S05]  /*00f0*/  FADD R7, R2, R7 ;  /* 0x0000000702077221 */ /* 0x008fca0000000000 */
[----:B------:R-:W-:Y:S01]  /*0100*/  STG.E desc[UR4][R4.64], R7 ;  /* 0x0000000704007986 */ /* 0x000fe2000c101904 */
[----:B------:R-:W-:Y:S05]  /*0110*/  EXIT ;  /* 0x000000000000794d */ /* 0x000fea0003800000 */
.L_x_4:
        /* <DEDUP_REMOVED lines=14> */
.L_x_16:


//--------------------- .text._Z21scale_f32_vec4_kernelPK6float4fPS_i --------------------------
	.section	.text._Z21scale_f32_vec4_kernelPK6float4fPS_i,"ax",@progbits
	.align	128
        .global         _Z21scale_f32_vec4_kernelPK6float4fPS_i
        .type           _Z21scale_f32_vec4_kernelPK6float4fPS_i,@function
        .size           _Z21scale_f32_vec4_kernelPK6float4fPS_i,(.L_x_17 - _Z21scale_f32_vec4_kernelPK6float4fPS_i)
        .other          _Z21scale_f32_vec4_kernelPK6float4fPS_i,@"STO_CUDA_ENTRY STV_DEFAULT"
_Z21scale_f32_vec4_kernelPK6float4fPS_i:
.text._Z21scale_f32_vec4_kernelPK6float4fPS_i:
[----:B------:R-:W-:Y:S01]  /*0000*/  LDC R1, c[0x0][0x37c] ;  /* 0x0000df00ff017b82 */ /* 0x000fe20000000800 */
[----:B------:R-:W0:Y:S01]  /*0010*/  S2R R0, SR_TID.X ;  /* 0x0000000000007919 */ /* 0x000e220000002100 */
[----:B------:R-:W1:Y:S06]  /*0020*/  LDCU UR5, c[0x0][0x398] ;  /* 0x00007300ff0577ac */ /* 0x000e6c0008000800 */
[----:B------:R-:W0:Y:S08]  /*0030*/  S2UR UR6, SR_CTAID.X ;  /* 0x00000000000679c3 */ /* 0x000e300000002500 */
[----:B------:R-:W0:Y:S01]  /*0040*/  LDC R7, c[0x0][0x360] ;  /* 0x0000d800ff077b82 */ /* 0x000e220000000800 */
[----:B-1----:R-:W-:-:S04]  /*0050*/  USHF.R.S32.HI UR4, URZ, 0x1f, UR5 ;  /* 0x0000001fff047899 */ /* 0x002fc80008011405 */
[----:B------:R-:W-:-:S04]  /*0060*/  ULEA.HI UR4, UR4, UR5, URZ, 0x2 ;  /* 0x0000000504047291 */ /* 0x000fc8000f8f10ff */
[----:B------:R-:W-:Y:S01]  /*0070*/  USHF.R.S32.HI UR4, URZ, 0x2, UR4 ;  /* 0x00000002ff047899 */ /* 0x000fe20008011404 */
[----:B0-----:R-:W-:-:S05]  /*0080*/  IMAD R7, R7, UR6, R0 ;  /* 0x0000000607077c24 */ /* 0x001fca000f8e0200 */
[----:B------:R-:W-:-:S13]  /*0090*/  ISETP.GE.AND P0, PT, R7, UR4, PT ;  /* 0x0000000407007c0c */ /* 0x000fda000bf06270 */
[----:B------:R-:W-:Y:S05]  /*00a0*/  @P0 EXIT ;  /* 0x000000000000094d */ /* 0x000fea0003800000 */
[----:B------:R-:W0:Y:S01]  /*00b0*/  LDC.64 R2, c[0x0][0x380] ;  /* 0x0000e000ff027b82 */ /* 0x000e220000000a00 */
[----:B------:R-:W1:Y:S01]  /*00c0*/  LDCU.64 UR4, c[0x0][0x358] ;  /* 0x00006b00ff0477ac */ /* 0x000e620008000a00 */
[----:B------:R-:W2:Y:S06]  /*00d0*/  LDCU UR6, c[0x0][0x388] ;  /* 0x00007100ff0677ac */ /* 0x000eac0008000800 */
[----:B------:R-:W3:Y:S01]  /*00e0*/  LDC.64 R4, c[0x0][0x390] ;  /* 0x0000e400ff047b82 */ /* 0x000ee20000000a00 */
[----:B0-----:R-:W-:-:S05]  /*00f0*/  IMAD.WIDE R2, R7, 0x10, R2 ;  /* 0x0000001007027825 */ /* 0x001fca00078e0202 */
[----:B-1----:R-:W2:Y:S01]  /*0100*/  LDG.E.128.CONSTANT R8, desc[UR4][R2.64] ;  /* 0x0000000402087981 */ /* 0x002ea2000c1e9d00 */
[----:B---3--:R-:W-:-:S04]  /*0110*/  IMAD.WIDE R4, R7, 0x10, R4 ;  /* 0x0000001007047825 */ /* 0x008fc800078e0204 */
[----:B--2---:R-:W-:Y:S01]  /*0120*/  FMUL R8, R8, UR6 ;  /* 0x0000000608087c20 */ /* 0x004fe20008400000 */
[----:B------:R-:W-:Y:S01]  /*0130*/  FMUL R9, R9, UR6 ;  /* 0x0000000609097c20 */ /* 0x000fe20008400000 */
[----:B------:R-:W-:Y:S01]  /*0140*/  FMUL R10, R10, UR6 ;  /* 0x000000060a0a7c20 */ /* 0x000fe20008400000 */
[----:B------:R-:W-:-:S05]  /*0150*/  FMUL R11, R11, UR6 ;  /* 0x000000060b0b7c20 */ /* 0x000fca0008400000 */
[----:B------:R-:W-:Y:S01]  /*0160*/  STG.E.128 desc[UR4][R4.64], R8 ;  /* 0x0000000804007986 */ /* 0x000fe2000c101d04 */
[----:B------:R-:W-:Y:S05]  /*0170*/  EXIT ;  /* 0x000000000000794d */ /* 0x000fea0003800000 */
.L_x_5:
        /* <DEDUP_REMOVED lines=16> */
.L_x_17:


//--------------------- .text._Z19mul_f32_vec4_kernelPK6float4S1_PS_i --------------------------
	.section	.text._Z19mul_f32_vec4_kernelPK6float4S1_PS_i,"ax",@progbits
	.align	128
        .global         _Z19mul_f32_vec4_kernelPK6float4S1_PS_i
        .type           _Z19mul_f32_vec4_kernelPK6float4S1_PS_i,@function
        .size           _Z19mul_f32_vec4_kernelPK6float4S1_PS_i,(.L_x_18 - _Z19mul_f32_vec4_kernelPK6float4S1_PS_i)
        .other          _Z19mul_f32_vec4_kernelPK6float4S1_PS_i,@"STO_CUDA_ENTRY STV_DEFAULT"
_Z19mul_f32_vec4_kernelPK6float4S1_PS_i:
.text._Z19mul_f32_vec4_kernelPK6float4S1_PS_i:
        /* <DEDUP_REMOVED lines=12> */
[----:B------:R-:W1:Y:S07]  /*00c0*/  LDCU.64 UR4, c[0x0][0x358] ;  /* 0x00006b00ff0477ac */ /* 0x000e6e0008000a00 */
[----:B------:R-:W2:Y:S08]  /*00d0*/  LDC.64 R4, c[0x0][0x388] ;  /* 0x0000e200ff047b82 */ /* 0x000eb00000000a00 */
[----:B------:R-:W3:Y:S01]  /*00e0*/  LDC.64 R6, c[0x0][0x390] ;  /* 0x0000e400ff067b82 */ /* 0x000ee20000000a00 */
[----:B0-----:R-:W-:-:S05]  /*00f0*/  IMAD.WIDE R2, R9, 0x10, R2 ;  /* 0x0000001009027825 */ /* 0x001fca00078e0202 */
[----:B-1----:R-:W4:Y:S01]  /*0100*/  LDG.E.128.CONSTANT R12, desc[UR4][R2.64] ;  /* 0x00000004020c7981 */ /* 0x002f22000c1e9d00 */
[----:B--2---:R-:W-:-:S05]  /*0110*/  IMAD.WIDE R4, R9, 0x10, R4 ;  /* 0x0000001009047825 */ /* 0x004fca00078e0204 */
[----:B------:R-:W4:Y:S01]  /*0120*/  LDG.E.128.CONSTANT R16, desc[UR4][R4.64] ;  /* 0x0000000404107981 */ /* 0x000f22000c1e9d00 */
[----:B---3--:R-:W-:-:S04]  /*0130*/  IMAD.WIDE R6, R9, 0x10, R6 ;  /* 0x0000001009067825 */ /* 0x008fc800078e0206 */
[----:B----4-:R-:W-:Y:S01]  /*0140*/  FMUL R12, R12, R16 ;  /* 0x000000100c0c7220 */ /* 0x010fe20000400000 */
[----:B------:R-:W-:Y:S01]  /*0150*/  FMUL R13, R13, R17 ;  /* 0x000000110d0d7220 */ /* 0x000fe20000400000 */
[----:B------:R-:W-:Y:S01]  /*0160*/  FMUL R14, R14, R18 ;  /* 0x000000120e0e7220 */ /* 0x000fe20000400000 */
[----:B------:R-:W-:-:S05]  /*0170*/  FMUL R15, R15, R19 ;  /* 0x000000130f0f7220 */ /* 0x000fca0000400000 */
[----:B------:R-:W-:Y:S01]  /*0180*/  STG.E.128 desc[UR4][R6.64], R12 ;  /* 0x0000000c06007986 */ /* 0x000fe2000c101d04 */
[----:B------:R-:W-:Y:S05]  /*0190*/  EXIT ;  /* 0x000000000000794d */ /* 0x000fea0003800000 */
.L_x_6:
        /* <DEDUP_REMOVED lines=14> */
.L_x_18:


//--------------------- .text._Z19add_f32_vec4_kernelPK6float4S1_PS_i --------------------------
	.section	.text._Z19add_f32_vec4_kernelPK6float4S1_PS_i,"ax",@progbits
	.align	128
        .global         _Z19add_f32_vec4_kernelPK6float4S1_PS_i
        .type           _Z19add_f32_vec4_kernelPK6float4S1_PS_i,@function
        .size           _Z19add_f32_vec4_kernelPK6float4S1_PS_i,(.L_x_19 - _Z19add_f32_vec4_kernelPK6float4S1_PS_i)
        .other          _Z19add_f32_vec4_kernelPK6float4S1_PS_i,@"STO_CUDA_ENTRY STV_DEFAULT"
_Z19add_f32_vec4_kernelPK6float4S1_PS_i:
.text._Z19add_f32_vec4_kernelPK6float4S1_PS_i:
        /* <DEDUP_REMOVED lines=20> */
[----:B----4-:R-:W-:Y:S01]  /*0140*/  FADD R12, R12, R16 ;  /* 0x000000100c0c7221 */ /* 0x010fe20000000000 */
[----:B------:R-:W-:Y:S01]  /*0150*/  FADD R13, R13, R17 ;  /* 0x000000110d0d7221 */ /* 0x000fe20000000000 */
[----:B------:R-:W-:Y:S01]  /*0160*/  FADD R14, R14, R18 ;  /* 0x000000120e0e7221 */ /* 0x000fe20000000000 */
[----:B------:R-:W-:-:S05]  /*0170*/  FADD R15, R15, R19 ;  /* 0x000000130f0f7221 */ /* 0x000fca0000000000 */
[----:B------:R-:W-:Y:S01]  /*0180*/  STG.E.128 desc[UR4][R6.64], R12 ;  /* 0x0000000c06007986 */ /* 0x000fe2000c101d04 */
[----:B------:R-:W-:Y:S05]  /*0190*/  EXIT ;  /* 0x000000000000794d */ /* 0x000fea0003800000 */
.L_x_7:
        /* <DEDUP_REMOVED lines=14> */
.L_x_19:


//--------------------- .text._Z20add_scale_f32_kernelPKfS0_fPfi --------------------------
	.section	.text._Z20add_scale_f32_kernelPKfS0_fPfi,"ax",@progbits
	.align	128
        .global         _Z20add_scale_f32_kernelPKfS0_fPfi
        .type           _Z20add_scale_f32_kernelPKfS0_fPfi,@function
        .size           _Z20add_scale_f32_kernelPKfS0_fPfi,(.L_x_20 - _Z20add_scale_f32_kernelPKfS0_fPfi)
        .other          _Z20add_scale_f32_kernelPKfS0_fPfi,@"STO_CUDA_ENTRY STV_DEFAULT"
_Z20add_scale_f32_kernelPKfS0_fPfi:
.text._Z20add_scale_f32_kernelPKfS0_fPfi:
        /* <DEDUP_REMOVED lines=10> */
[----:B------:R-:W2:Y:S06]  /*00a0*/  LDCU UR6, c[0x0][0x390] ;  /* 0x00007200ff0677ac */ /* 0x000eac0008000800 */
[----:B------:R-:W3:Y:S08]  /*00b0*/  LDC.64 R4, c[0x0][0x388] ;  /* 0x0000e200ff047b82 */ /* 0x000ef00000000a00 */
[----:B------:R-:W4:Y:S01]  /*00c0*/  LDC.64 R6, c[0x0][0x398] ;  /* 0x0000e600ff067b82 */ /* 0x000f220000000a00 */
[----:B0-----:R-:W-:-:S06]  /*00d0*/  IMAD.WIDE R2, R9, 0x4, R2 ;  /* 0x0000000409027825 */ /* 0x001fcc00078e0202 */
[----:B-1----:R-:W2:Y:S01]  /*00e0*/  LDG.E.CONSTANT R2, desc[UR4][R2.64] ;  /* 0x0000000402027981 */ /* 0x002ea2000c1e9900 */
[----:B---3--:R-:W-:-:S06]  /*00f0*/  IMAD.WIDE R4, R9, 0x4, R4 ;  /* 0x0000000409047825 */ /* 0x008fcc00078e0204 */
[----:B------:R-:W2:Y:S01]  /*0100*/  LDG.E.CONSTANT R5, desc[UR4][R4.64] ;  /* 0x0000000404057981 */ /* 0x000ea2000c1e9900 */
[----:B----4-:R-:W-:-:S04]  /*0110*/  IMAD.WIDE R6, R9, 0x4, R6 ;  /* 0x0000000409067825 */ /* 0x010fc800078e0206 */
[----:B--2---:R-:W-:-:S05]  /*0120*/  FFMA R9, R5, UR6, R2 ;  /* 0x0000000605097c23 */ /* 0x004fca0008000002 */
[----:B------:R-:W-:Y:S01]  /*0130*/  STG.E desc[UR4][R6.64], R9 ;  /* 0x0000000906007986 */ /* 0x000fe2000c101904 */
[----:B------:R-:W-:Y:S05]  /*0140*/  EXIT ;  /* 0x000000000000794d */ /* 0x000fea0003800000 */
.L_x_8:
        /* <DEDUP_REMOVED lines=11> */
.L_x_20:


//--------------------- .text._Z16scale_f32_kernelPKffPfi --------------------------
	.section	.text._Z16scale_f32_kernelPKffPfi,"ax",@progbits
	.align	128
        .global         _Z16scale_f32_kernelPKffPfi
        .type           _Z16scale_f32_kernelPKffPfi,@function
        .size           _Z16scale_f32_kernelPKffPfi,(.L_x_21 - _Z16scale_f32_kernelPKffPfi)
        .other          _Z16scale_f32_kernelPKffPfi,@"STO_CUDA_ENTRY STV_DEFAULT"
_Z16scale_f32_kernelPKffPfi:
.text._Z16scale_f32_kernelPKffPfi:
        /* <DEDUP_REMOVED lines=11> */
[----:B------:R-:W3:Y:S01]  /*00b0*/  LDC.64 R4, c[0x0][0x390] ;  /* 0x0000e400ff047b82 */ /* 0x000ee20000000a00 */
[----:B0-----:R-:W-:-:S06]  /*00c0*/  IMAD.WIDE R2, R7, 0x4, R2 ;  /* 0x0000000407027825 */ /* 0x001fcc00078e0202 */
[----:B-1----:R-:W2:Y:S01]  /*00d0*/  LDG.E.CONSTANT R2, desc[UR4][R2.64] ;  /* 0x0000000402027981 */ /* 0x002ea2000c1e9900 */
[----:B---3--:R-:W-:-:S04]  /*00e0*/  IMAD.WIDE R4, R7, 0x4, R4 ;  /* 0x0000000407047825 */ /* 0x008fc800078e0204 */
[----:B--2---:R-:W-:-:S05]  /*00f0*/  FMUL R7, R2, UR6 ;  /* 0x0000000602077c20 */ /* 0x004fca0008400000 */
[----:B------:R-:W-:Y:S01]  /*0100*/  STG.E desc[UR4][R4.64], R7 ;  /* 0x0000000704007986 */ /* 0x000fe2000c101904 */
[----:B------:R-:W-:Y:S05]  /*0110*/  EXIT ;  /* 0x000000000000794d */ /* 0x000fea0003800000 */
.L_x_9:
        /* <DEDUP_REMOVED lines=14> */
.L_x_21:


//--------------------- .text._Z14mul_f32_kernelPKfS0_Pfi --------------------------
	.section	.text._Z14mul_f32_kernelPKfS0_Pfi,"ax",@progbits
	.align	128
        .global         _Z14mul_f32_kernelPKfS0_Pfi
        .type           _Z14mul_f32_kernelPKfS0_Pfi,@function
        .size           _Z14mul_f32_kernelPKfS0_Pfi,(.L_x_22 - _Z14mul_f32_kernelPKfS0_Pfi)
        .other          _Z14mul_f32_kernelPKfS0_Pfi,@"STO_CUDA_ENTRY STV_DEFAULT"
_Z14mul_f32_kernelPKfS0_Pfi:
.text._Z14mul_f32_kernelPKfS0_Pfi:
        /* <DEDUP_REMOVED lines=13> */
[----:B-1----:R-:W4:Y:S01]  /*00d0*/  LDG.E.CONSTANT R2, desc[UR4][R2.64] ;  /* 0x0000000402027981 */ /* 0x002f22000c1e9900 */
[----:B--2---:R-:W-:-:S06]  /*00e0*/  IMAD.WIDE R4, R9, 0x4, R4 ;  /* 0x0000000409047825 */ /* 0x004fcc00078e0204 */
[----:B------:R-:W4:Y:S01]  /*00f0*/  LDG.E.CONSTANT R5, desc[UR4][R4.64] ;  /* 0x0000000404057981 */ /* 0x000f22000c1e9900 */
[----:B---3--:R-:W-:-:S04]  /*0100*/  IMAD.WIDE R6, R9, 0x4, R6 ;  /* 0x0000000409067825 */ /* 0x008fc800078e0206 */
[----:B----4-:R-:W-:-:S05]  /*0110*/  FMUL R9, R2, R5 ;  /* 0x0000000502097220 */ /* 0x010fca0000400000 */
[----:B------:R-:W-:Y:S01]  /*0120*/  STG.E desc[UR4][R6.64], R9 ;  /* 0x0000000906007986 */ /* 0x000fe2000c101904 */
[----:B------:R-:W-:Y:S05]  /*0130*/  EXIT ;  /* 0x000000000000794d */ /* 0x000fea0003800000 */
.L_x_10:
        /* <DEDUP_REMOVED lines=12> */
.L_x_22:


//--------------------- .text._Z14add_f32_kernelPKfS0_Pfi --------------------------
	.section	.text._Z14add_f32_kernelPKfS0_Pfi,"ax",@progbits
	.align	128
        .global         _Z14add_f32_kernelPKfS0_Pfi
        .type           _Z14add_f32_kernelPKfS0_Pfi,@function
        .size           _Z14add_f32_kernelPKfS0_Pfi,(.L_x_23 - _Z14add_f32_kernelPKfS0_Pfi)
        .other          _Z14add_f32_kernelPKfS0_Pfi,@"STO_CUDA_ENTRY STV_DEFAULT"
_Z14add_f32_kernelPKfS0_Pfi:
.text._Z14add_f32_kernelPKfS0_Pfi:
        /* <DEDUP_REMOVED lines=17> */
[----:B----4-:R-:W-:-:S05]  /*0110*/  FADD R9, R2, R5 ;  /* 0x0000000502097221 */ /* 0x010fca0000000000 */
[----:B------:R-:W-:Y:S01]  /*0120*/  STG.E desc[UR4][R6.64], R9 ;  /* 0x0000000906007986 */ /* 0x000fe2000c101904 */
[----:B------:R-:W-:Y:S05]  /*0130*/  EXIT ;  /* 0x000000000000794d */ /* 0x000fea0003800000 */
.L_x_11:
        /* <DEDUP_REMOVED lines=12> */
.L_x_23:


//--------------------- .nv.shared.reserved.0     --------------------------
	.section	.nv.shared.reserved.0,"aw",@nobits
	.weak		__nv_reservedSMEM_offset_0_alias
	.size		__nv_reservedSMEM_offset_0_alias, 0, 64
	.other		__nv_reservedSMEM_offset_0_alias,@"STO_CUDA_RESERVED_SHARED STV_DEFAULT"
__nv_reservedSMEM_offset_0_alias:
	.zero		0
	.zero		64


//--------------------- .nv.constant0._Z14mul_f16_kernelPK6__halfS1_PS_i --------------------------
	.section	.nv.constant0._Z14mul_f16_kernelPK6__halfS1_PS_i,"a",@progbits
	.sectionflags	@""
	.align	4
.nv.constant0._Z14mul_f16_kernelPK6__halfS1_PS_i:
	.zero		924


//--------------------- .nv.constant0._Z14add_f16_kernelPK6__halfS1_PS_i --------------------------
	.section	.nv.constant0._Z14add_f16_kernelPK6__halfS1_PS_i,"a",@progbits
	.sectionflags	@""
	.align	4
.nv.constant0._Z14add_f16_kernelPK6__halfS1_PS_i:
	.zero		924


//--------------------- .nv.constant0._Z24scale_inplace_f32_kernelPffi --------------------------
	.section	.nv.constant0._Z24scale_inplace_f32_kernelPffi,"a",@progbits
	.sectionflags	@""
	.align	4
.nv.constant0._Z24scale_inplace_f32_kernelPffi:
	.zero		912


//--------------------- .nv.constant0._Z22mul_inplace_f32_kernelPfPKfi --------------------------
	.section	.nv.constant0._Z22mul_inplace_f32_kernelPfPKfi,"a",@progbits
	.sectionflags	@""
	.align	4
.nv.constant0._Z22mul_inplace_f32_kernelPfPKfi:
	.zero		916


//--------------------- .nv.constant0._Z22add_inplace_f32_kernelPfPKfi --------------------------
	.section	.nv.constant0._Z22add_inplace_f32_kernelPfPKfi,"a",@progbits
	.sectionflags	@""
	.align	4
.nv.constant0._Z22add_inplace_f32_kernelPfPKfi:
	.zero		916


//--------------------- .nv.constant0._Z21scale_f32_vec4_kernelPK6float4fPS_i --------------------------
	.section	.nv.constant0._Z21scale_f32_vec4_kernelPK6float4fPS_i,"a",@progbits
	.sectionflags	@""
	.align	4
.nv.constant0._Z21scale_f32_vec4_kernelPK6float4fPS_i:
	.zero		924


//--------------------- .nv.constant0._Z19mul_f32_vec4_kernelPK6float4S1_PS_i --------------------------
	.section	.nv.constant0._Z19mul_f32_vec4_kernelPK6float4S1_PS_i,"a",@progbits
	.sectionflags	@""
	.align	4
.nv.constant0._Z19mul_f32_vec4_kernelPK6float4S1_PS_i:
	.zero		924


//--------------------- .nv.constant0._Z19add_f32_vec4_kernelPK6float4S1_PS_i --------------------------
	.section	.nv.constant0._Z19add_f32_vec4_kernelPK6float4S1_PS_i,"a",@progbits
	.sectionflags	@""
	.align	4
.nv.constant0._Z19add_f32_vec4_kernelPK6float4S1_PS_i:
	.zero		924


//--------------------- .nv.constant0._Z20add_scale_f32_kernelPKfS0_fPfi --------------------------
	.section	.nv.constant0._Z20add_scale_f32_kernelPKfS0_fPfi,"a",@progbits
	.sectionflags	@""
	.align	4
.nv.constant0._Z20add_scale_f32_kernelPKfS0_fPfi:
	.zero		932


//--------------------- .nv.constant0._Z16scale_f32_kernelPKffPfi --------------------------
	.section	.nv.constant0._Z16scale_f32_kernelPKffPfi,"a",@progbits
	.sectionflags	@""
	.align	4
.nv.constant0._Z16scale_f32_kernelPKffPfi:
	.zero		924


//--------------------- .nv.constant0._Z14mul_f32_kernelPKfS0_Pfi --------------------------
	.section	.nv.constant0._Z14mul_f32_kernelPKfS0_Pfi,"a",@progbits
	.sectionflags	@""
	.align	4
.nv.constant0._Z14mul_f32_kernelPKfS0_Pfi:
	.zero		924


//--------------------- .nv.constant0._Z14add_f32_kernelPKfS0_Pfi --------------------------
	.section	.nv.constant0._Z14add_f32_kernelPKfS0_Pfi,"a",@progbits
	.sectionflags	@""
	.align	4
.nv.constant0._Z14add_f32_kernelPKfS0_Pfi:
	.zero		924


//--------------------- SYMBOLS --------------------------

	.type		.nv.reservedSmem.offset0,@object
	.size		.nv.reservedSmem.offset0,0x4
